//
// Generated by NVIDIA NVVM Compiler
//
// Compiler Build ID: CL-36424714
// Cuda compilation tools, release 13.0, V13.0.88
// Based on NVVM 20.0.0
//

.version 9.0
.target sm_100
.address_size 64

	// .globl	_Z13original_testiPiS_S_S_S_
// _ZZ20test_build_hashtableiPiS_S_S_S_S_S_S_S_E11shared_vals has been demoted
// _ZZ20test_build_hashtableiPiS_S_S_S_S_S_S_S_E8chunk_id has been demoted
// _ZZ20test_build_hashtableiPiS_S_S_S_S_S_S_S_E13next_chunk_id has been demoted
// _ZZ20test_build_hashtableiPiS_S_S_S_S_S_S_S_E12hash_indices has been demoted
// _ZZ20test_build_hashtableiPiS_S_S_S_S_S_S_S_E11hash_values has been demoted

.visible .entry _Z13original_testiPiS_S_S_S_(
	.param .u32 _Z13original_testiPiS_S_S_S__param_0,
	.param .u64 .ptr .align 1 _Z13original_testiPiS_S_S_S__param_1,
	.param .u64 .ptr .align 1 _Z13original_testiPiS_S_S_S__param_2,
	.param .u64 .ptr .align 1 _Z13original_testiPiS_S_S_S__param_3,
	.param .u64 .ptr .align 1 _Z13original_testiPiS_S_S_S__param_4,
	.param .u64 .ptr .align 1 _Z13original_testiPiS_S_S_S__param_5
)
{
	.reg .pred 	%p<7>;
	.reg .b32 	%r<35>;
	.reg .b64 	%rd<21>;

	ld.param.u32 	%r14, [_Z13original_testiPiS_S_S_S__param_0];
	ld.param.u64 	%rd6, [_Z13original_testiPiS_S_S_S__param_1];
	ld.param.u64 	%rd7, [_Z13original_testiPiS_S_S_S__param_2];
	ld.param.u64 	%rd8, [_Z13original_testiPiS_S_S_S__param_3];
	ld.param.u64 	%rd9, [_Z13original_testiPiS_S_S_S__param_4];
	ld.param.u64 	%rd10, [_Z13original_testiPiS_S_S_S__param_5];
	setp.lt.s32 	%p1, %r14, 1;
	@%p1 bra 	$L__BB0_7;
	mov.u32 	%r16, %ntid.x;
	mov.u32 	%r17, %ctaid.x;
	mov.u32 	%r18, %tid.x;
	mad.lo.s32 	%r19, %r17, %r16, %r18;
	cvta.to.global.u64 	%rd11, %rd10;
	mul.wide.s32 	%rd12, %r19, 4;
	add.s64 	%rd1, %rd11, %rd12;
	and.b32  	%r1, %r19, 31;
	mov.u32 	%r20, %nctaid.x;
	mul.lo.s32 	%r21, %r16, %r20;
	shr.s32 	%r22, %r21, 31;
	shr.u32 	%r23, %r22, 27;
	add.s32 	%r24, %r21, %r23;
	shr.s32 	%r2, %r24, 5;
	shr.s32 	%r25, %r19, 31;
	shr.u32 	%r26, %r25, 27;
	add.s32 	%r27, %r19, %r26;
	shr.s32 	%r3, %r27, 5;
	cvta.to.global.u64 	%rd2, %rd6;
	cvta.to.global.u64 	%rd3, %rd8;
	cvta.to.global.u64 	%rd4, %rd7;
	cvta.to.global.u64 	%rd5, %rd9;
	mov.b32 	%r32, 0;
	bra.uni 	$L__BB0_3;
$L__BB0_2:
	setp.eq.s32 	%p6, %r32, %r14;
	@%p6 bra 	$L__BB0_7;
$L__BB0_3:
	mul.wide.u32 	%rd13, %r32, 4;
	add.s64 	%rd14, %rd2, %rd13;
	ld.global.u32 	%r28, [%rd14];
	add.s32 	%r32, %r32, 1;
	ld.global.u32 	%r6, [%rd14+4];
	add.s32 	%r33, %r28, %r3;
	setp.ge.s32 	%p2, %r33, %r6;
	@%p2 bra 	$L__BB0_2;
$L__BB0_4:
	mul.wide.s32 	%rd15, %r33, 4;
	add.s64 	%rd16, %rd3, %rd15;
	ld.global.u32 	%r29, [%rd16];
	mul.wide.s32 	%rd17, %r29, 4;
	add.s64 	%rd18, %rd4, %rd17;
	ld.global.u32 	%r30, [%rd18];
	ld.global.u32 	%r9, [%rd18+4];
	add.s32 	%r34, %r30, %r1;
	setp.ge.s32 	%p3, %r34, %r9;
	@%p3 bra 	$L__BB0_6;
$L__BB0_5:
	mul.wide.s32 	%rd19, %r34, 4;
	add.s64 	%rd20, %rd5, %rd19;
	ld.global.u32 	%r31, [%rd20];
	st.global.u32 	[%rd1], %r31;
	add.s32 	%r34, %r34, 32;
	setp.lt.s32 	%p4, %r34, %r9;
	@%p4 bra 	$L__BB0_5;
$L__BB0_6:
	add.s32 	%r33, %r33, %r2;
	setp.lt.s32 	%p5, %r33, %r6;
	@%p5 bra 	$L__BB0_4;
	bra.uni 	$L__BB0_2;
$L__BB0_7:
	ret;

}
	// .globl	_Z20test_build_hashtableiPiS_S_S_S_S_S_S_S_
.visible .entry _Z20test_build_hashtableiPiS_S_S_S_S_S_S_S_(
	.param .u32 _Z20test_build_hashtableiPiS_S_S_S_S_S_S_S__param_0,
	.param .u64 .ptr .align 1 _Z20test_build_hashtableiPiS_S_S_S_S_S_S_S__param_1,
	.param .u64 .ptr .align 1 _Z20test_build_hashtableiPiS_S_S_S_S_S_S_S__param_2,
	.param .u64 .ptr .align 1 _Z20test_build_hashtableiPiS_S_S_S_S_S_S_S__param_3,
	.param .u64 .ptr .align 1 _Z20test_build_hashtableiPiS_S_S_S_S_S_S_S__param_4,
	.param .u64 .ptr .align 1 _Z20test_build_hashtableiPiS_S_S_S_S_S_S_S__param_5,
	.param .u64 .ptr .align 1 _Z20test_build_hashtableiPiS_S_S_S_S_S_S_S__param_6,
	.param .u64 .ptr .align 1 _Z20test_build_hashtableiPiS_S_S_S_S_S_S_S__param_7,
	.param .u64 .ptr .align 1 _Z20test_build_hashtableiPiS_S_S_S_S_S_S_S__param_8,
	.param .u64 .ptr .align 1 _Z20test_build_hashtableiPiS_S_S_S_S_S_S_S__param_9
)
{
	.reg .pred 	%p<47>;
	.reg .b32 	%r<267>;
	.reg .b64 	%rd<60>;
	// demoted variable
	.shared .align 4 .b8 _ZZ20test_build_hashtableiPiS_S_S_S_S_S_S_S_E11shared_vals[64];
	// demoted variable
	.shared .align 4 .b8 _ZZ20test_build_hashtableiPiS_S_S_S_S_S_S_S_E8chunk_id[4];
	// demoted variable
	.shared .align 4 .b8 _ZZ20test_build_hashtableiPiS_S_S_S_S_S_S_S_E13next_chunk_id[4];
	// demoted variable
	.shared .align 4 .b8 _ZZ20test_build_hashtableiPiS_S_S_S_S_S_S_S_E12hash_indices[4000];
	// demoted variable
	.shared .align 4 .b8 _ZZ20test_build_hashtableiPiS_S_S_S_S_S_S_S_E11hash_values[4000];
	ld.param.u32 	%r64, [_Z20test_build_hashtableiPiS_S_S_S_S_S_S_S__param_0];
	ld.param.u64 	%rd18, [_Z20test_build_hashtableiPiS_S_S_S_S_S_S_S__param_6];
	ld.param.u64 	%rd19, [_Z20test_build_hashtableiPiS_S_S_S_S_S_S_S__param_7];
	ld.param.u64 	%rd20, [_Z20test_build_hashtableiPiS_S_S_S_S_S_S_S__param_8];
	ld.param.u64 	%rd21, [_Z20test_build_hashtableiPiS_S_S_S_S_S_S_S__param_9];
	cvta.to.global.u64 	%rd1, %rd19;
	cvta.to.global.u64 	%rd2, %rd18;
	cvta.to.global.u64 	%rd3, %rd21;
	cvta.to.global.u64 	%rd4, %rd20;
	mov.u32 	%r1, %tid.x;
	mov.u32 	%r65, %ctaid.x;
	mov.u32 	%r2, %ntid.x;
	mad.lo.s32 	%r3, %r65, %r2, %r1;
	and.b32  	%r4, %r3, 31;
	setp.ne.s32 	%p1, %r1, 0;
	@%p1 bra 	$L__BB1_2;
	mov.b32 	%r66, 0;
	st.volatile.shared.u32 	[_ZZ20test_build_hashtableiPiS_S_S_S_S_S_S_S_E8chunk_id], %r66;
	st.global.u32 	[%rd4], %r66;
	st.global.u32 	[%rd3], %r66;
$L__BB1_2:
	setp.gt.u32 	%p2, %r1, 999;
	@%p2 bra 	$L__BB1_7;
	add.s32 	%r67, %r1, %r2;
	max.u32 	%r68, %r67, 1000;
	setp.lt.u32 	%p3, %r67, 1000;
	selp.u32 	%r69, 1, 0, %p3;
	add.s32 	%r70, %r67, %r69;
	sub.s32 	%r71, %r68, %r70;
	div.u32 	%r72, %r71, %r2;
	add.s32 	%r5, %r72, %r69;
	and.b32  	%r73, %r5, 3;
	setp.eq.s32 	%p4, %r73, 3;
	mov.u32 	%r250, %r1;
	@%p4 bra 	$L__BB1_6;
	add.s32 	%r75, %r5, 1;
	and.b32  	%r6, %r75, 3;
	mov.b32 	%r249, 0;
	mov.u32 	%r250, %r1;
$L__BB1_5:
	.pragma "nounroll";
	shl.b32 	%r76, %r250, 2;
	mov.u32 	%r77, _ZZ20test_build_hashtableiPiS_S_S_S_S_S_S_S_E12hash_indices;
	add.s32 	%r78, %r77, %r76;
	mov.b32 	%r79, -1;
	st.volatile.shared.u32 	[%r78], %r79;
	mov.u32 	%r80, _ZZ20test_build_hashtableiPiS_S_S_S_S_S_S_S_E11hash_values;
	add.s32 	%r81, %r80, %r76;
	st.shared.u32 	[%r81], %r79;
	add.s32 	%r250, %r250, %r2;
	add.s32 	%r249, %r249, 1;
	setp.ne.s32 	%p5, %r249, %r6;
	@%p5 bra 	$L__BB1_5;
$L__BB1_6:
	setp.lt.u32 	%p6, %r5, 3;
	@%p6 bra 	$L__BB1_7;
	bra.uni 	$L__BB1_62;
$L__BB1_7:
	setp.lt.s32 	%p8, %r64, 1;
	@%p8 bra 	$L__BB1_61;
	ld.param.u64 	%rd58, [_Z20test_build_hashtableiPiS_S_S_S_S_S_S_S__param_4];
	ld.param.u64 	%rd57, [_Z20test_build_hashtableiPiS_S_S_S_S_S_S_S__param_3];
	ld.param.u64 	%rd56, [_Z20test_build_hashtableiPiS_S_S_S_S_S_S_S__param_2];
	shr.u32 	%r97, %r1, 3;
	and.b32  	%r98, %r97, 124;
	mov.u32 	%r99, _ZZ20test_build_hashtableiPiS_S_S_S_S_S_S_S_E11shared_vals;
	add.s32 	%r12, %r99, %r98;
	shl.b32 	%r100, %r4, 2;
	add.s32 	%r13, %r99, %r100;
	and.b32  	%r14, %r3, 24;
	add.s32 	%r15, %r1, %r2;
	max.u32 	%r101, %r15, 1000;
	setp.lt.u32 	%p9, %r15, 1000;
	selp.u32 	%r102, 1, 0, %p9;
	add.s32 	%r103, %r15, %r102;
	sub.s32 	%r104, %r101, %r103;
	div.u32 	%r105, %r104, %r2;
	add.s32 	%r16, %r105, %r102;
	shl.b32 	%r106, %r1, 2;
	mov.u32 	%r107, _ZZ20test_build_hashtableiPiS_S_S_S_S_S_S_S_E12hash_indices;
	add.s32 	%r17, %r107, %r106;
	mov.u32 	%r108, _ZZ20test_build_hashtableiPiS_S_S_S_S_S_S_S_E11hash_values;
	add.s32 	%r18, %r108, %r106;
	shl.b32 	%r19, %r2, 2;
	add.s32 	%r20, %r17, %r19;
	add.s32 	%r21, %r18, %r19;
	add.s32 	%r22, %r15, %r2;
	mov.u32 	%r109, %nctaid.x;
	mul.lo.s32 	%r110, %r2, %r109;
	shr.s32 	%r111, %r110, 31;
	shr.u32 	%r112, %r111, 27;
	add.s32 	%r113, %r110, %r112;
	shr.s32 	%r23, %r113, 5;
	shr.s32 	%r114, %r3, 31;
	shr.u32 	%r115, %r114, 27;
	add.s32 	%r116, %r3, %r115;
	shr.s32 	%r24, %r116, 5;
	cvta.to.global.u64 	%rd5, %rd57;
	cvta.to.global.u64 	%rd6, %rd56;
	cvta.to.global.u64 	%rd7, %rd58;
	mov.b32 	%r253, 0;
	cvt.u64.u32 	%rd46, %r19;
	mov.u32 	%r259, %r253;
	mov.u32 	%r263, %r259;
$L__BB1_9:
	ld.param.u64 	%rd55, [_Z20test_build_hashtableiPiS_S_S_S_S_S_S_S__param_1];
	cvta.to.global.u64 	%rd22, %rd55;
	mul.wide.u32 	%rd23, %r253, 4;
	add.s64 	%rd24, %rd22, %rd23;
	ld.global.u32 	%r117, [%rd24];
	add.s32 	%r30, %r253, 1;
	ld.global.u32 	%r31, [%rd24+4];
	add.s32 	%r256, %r117, %r24;
	setp.ge.s32 	%p10, %r256, %r31;
	@%p10 bra 	$L__BB1_51;
$L__BB1_10:
	setp.ne.s32 	%p11, %r4, 0;
	mul.wide.s32 	%rd25, %r256, 4;
	add.s64 	%rd26, %rd5, %rd25;
	ld.global.u32 	%r36, [%rd26];
	mul.wide.s32 	%rd27, %r36, 4;
	add.s64 	%rd28, %rd6, %rd27;
	ld.global.u32 	%r37, [%rd28];
	ld.global.u32 	%r38, [%rd28+4];
	@%p11 bra 	$L__BB1_12;
	sub.s32 	%r118, %r38, %r37;
	st.shared.u32 	[%r12], %r118;
$L__BB1_12:
	setp.gt.u32 	%p12, %r1, 31;
	bar.sync 	0;
	@%p12 bra 	$L__BB1_24;
	@%p11 bra 	$L__BB1_15;
	ld.shared.u32 	%r119, [_ZZ20test_build_hashtableiPiS_S_S_S_S_S_S_S_E11shared_vals];
	add.s32 	%r120, %r119, %r259;
	st.shared.u32 	[_ZZ20test_build_hashtableiPiS_S_S_S_S_S_S_S_E11shared_vals], %r120;
$L__BB1_15:
	add.s32 	%r121, %r4, -1;
	setp.gt.u32 	%p14, %r121, 14;
	@%p14 bra 	$L__BB1_17;
	ld.shared.u32 	%r122, [%r13+-4];
	ld.shared.u32 	%r123, [%r13];
	add.s32 	%r124, %r123, %r122;
	st.shared.u32 	[%r13], %r124;
$L__BB1_17:
	add.s32 	%r125, %r4, -2;
	setp.gt.u32 	%p15, %r125, 13;
	@%p15 bra 	$L__BB1_19;
	ld.shared.u32 	%r126, [%r13+-8];
	ld.shared.u32 	%r127, [%r13];
	add.s32 	%r128, %r127, %r126;
	st.shared.u32 	[%r13], %r128;
$L__BB1_19:
	add.s32 	%r129, %r4, -4;
	setp.gt.u32 	%p16, %r129, 11;
	@%p16 bra 	$L__BB1_21;
	ld.shared.u32 	%r130, [%r13+-16];
	ld.shared.u32 	%r131, [%r13];
	add.s32 	%r132, %r131, %r130;
	st.shared.u32 	[%r13], %r132;
$L__BB1_21:
	setp.ne.s32 	%p17, %r14, 8;
	@%p17 bra 	$L__BB1_23;
	ld.shared.u32 	%r133, [%r13+-32];
	ld.shared.u32 	%r134, [%r13];
	add.s32 	%r135, %r134, %r133;
	st.shared.u32 	[%r13], %r135;
$L__BB1_23:
	ld.shared.u32 	%r263, [_ZZ20test_build_hashtableiPiS_S_S_S_S_S_S_S_E11shared_vals+124];
$L__BB1_24:
	setp.lt.u32 	%p18, %r1, 32;
	bar.sync 	0;
	@%p18 bra 	$L__BB1_26;
	ld.shared.u32 	%r259, [%r12+-4];
$L__BB1_26:
	add.s32 	%r260, %r37, %r4;
	setp.ge.s32 	%p19, %r260, %r38;
	@%p19 bra 	$L__BB1_29;
	ld.param.u64 	%rd59, [_Z20test_build_hashtableiPiS_S_S_S_S_S_S_S__param_5];
	add.s32 	%r136, %r259, %r4;
	cvta.to.global.u64 	%rd29, %rd59;
	mul.wide.s32 	%rd30, %r136, 4;
	add.s64 	%rd8, %rd29, %rd30;
$L__BB1_28:
	mul.wide.s32 	%rd31, %r260, 4;
	add.s64 	%rd32, %rd7, %rd31;
	ld.global.u32 	%r137, [%rd32];
	st.global.u32 	[%rd8], %r137;
	add.s32 	%r260, %r260, 32;
	setp.lt.s32 	%p20, %r260, %r38;
	@%p20 bra 	$L__BB1_28;
$L__BB1_29:
	ld.shared.u32 	%r138, [%r12];
	mul.hi.s32 	%r139, %r138, 274877907;
	shr.u32 	%r140, %r139, 31;
	shr.s32 	%r141, %r139, 7;
	add.s32 	%r142, %r141, %r140;
	ld.volatile.shared.u32 	%r143, [_ZZ20test_build_hashtableiPiS_S_S_S_S_S_S_S_E8chunk_id];
	setp.ne.s32 	%p21, %r142, %r143;
	@%p21 bra 	$L__BB1_34;
	@%p11 bra 	$L__BB1_36;
	mul.hi.s32 	%r152, %r36, 274877907;
	shr.u32 	%r153, %r152, 31;
	shr.s32 	%r154, %r152, 6;
	add.s32 	%r155, %r154, %r153;
	mul.lo.s32 	%r156, %r155, 1000;
	sub.s32 	%r46, %r36, %r156;
	shl.b32 	%r157, %r46, 2;
	mov.u32 	%r158, _ZZ20test_build_hashtableiPiS_S_S_S_S_S_S_S_E12hash_indices;
	add.s32 	%r47, %r158, %r157;
	ld.volatile.shared.u32 	%r159, [%r47];
	setp.ne.s32 	%p26, %r159, -1;
	@%p26 bra 	$L__BB1_36;
	st.volatile.shared.u32 	[%r47], %r36;
	ld.volatile.shared.u32 	%r160, [%r47];
	setp.ne.s32 	%p27, %r160, %r36;
	@%p27 bra 	$L__BB1_36;
	mov.u32 	%r162, _ZZ20test_build_hashtableiPiS_S_S_S_S_S_S_S_E11hash_values;
	add.s32 	%r163, %r162, %r157;
	mul.hi.s32 	%r164, %r259, 274877907;
	shr.u32 	%r165, %r164, 31;
	shr.s32 	%r166, %r164, 7;
	add.s32 	%r167, %r166, %r165;
	mul.lo.s32 	%r168, %r167, 2000;
	sub.s32 	%r169, %r259, %r168;
	st.shared.u32 	[%r163], %r169;
	bra.uni 	$L__BB1_36;
$L__BB1_34:
	mul.hi.s32 	%r144, %r259, 274877907;
	shr.u32 	%r145, %r144, 31;
	shr.s32 	%r146, %r144, 7;
	add.s32 	%r147, %r146, %r145;
	ld.volatile.shared.u32 	%r148, [_ZZ20test_build_hashtableiPiS_S_S_S_S_S_S_S_E8chunk_id];
	setp.ne.s32 	%p23, %r147, %r148;
	or.pred  	%p24, %p11, %p23;
	@%p24 bra 	$L__BB1_36;
	ld.volatile.shared.u32 	%r149, [_ZZ20test_build_hashtableiPiS_S_S_S_S_S_S_S_E8chunk_id];
	add.s32 	%r150, %r149, 1;
	st.volatile.shared.u32 	[_ZZ20test_build_hashtableiPiS_S_S_S_S_S_S_S_E13next_chunk_id], %r150;
	ld.volatile.shared.u32 	%r151, [_ZZ20test_build_hashtableiPiS_S_S_S_S_S_S_S_E13next_chunk_id];
	mul.wide.s32 	%rd33, %r151, 4;
	add.s64 	%rd34, %rd3, %rd33;
	st.global.u32 	[%rd34], %r259;
$L__BB1_36:
	bar.sync 	0;
	ld.volatile.shared.u32 	%r170, [_ZZ20test_build_hashtableiPiS_S_S_S_S_S_S_S_E13next_chunk_id];
	ld.volatile.shared.u32 	%r171, [_ZZ20test_build_hashtableiPiS_S_S_S_S_S_S_S_E8chunk_id];
	setp.eq.s32 	%p28, %r170, %r171;
	@%p28 bra 	$L__BB1_50;
	setp.gt.u32 	%p29, %r1, 999;
	ld.volatile.shared.u32 	%r48, [_ZZ20test_build_hashtableiPiS_S_S_S_S_S_S_S_E8chunk_id];
	@%p29 bra 	$L__BB1_40;
	mul.lo.s32 	%r49, %r48, 1000;
	mov.u32 	%r261, %r1;
$L__BB1_39:
	shl.b32 	%r172, %r261, 2;
	mov.u32 	%r173, _ZZ20test_build_hashtableiPiS_S_S_S_S_S_S_S_E12hash_indices;
	add.s32 	%r174, %r173, %r172;
	ld.volatile.shared.u32 	%r175, [%r174];
	add.s32 	%r176, %r261, %r49;
	mul.wide.s32 	%rd35, %r176, 4;
	add.s64 	%rd36, %rd2, %rd35;
	st.global.u32 	[%rd36], %r175;
	mov.u32 	%r177, _ZZ20test_build_hashtableiPiS_S_S_S_S_S_S_S_E11hash_values;
	add.s32 	%r178, %r177, %r172;
	ld.shared.u32 	%r179, [%r178];
	add.s64 	%rd37, %rd1, %rd35;
	st.global.u32 	[%rd37], %r179;
	add.s32 	%r261, %r261, %r2;
	setp.lt.u32 	%p30, %r261, 1000;
	@%p30 bra 	$L__BB1_39;
$L__BB1_40:
	bar.sync 	0;
	@%p29 bra 	$L__BB1_43;
	mov.u32 	%r262, %r1;
$L__BB1_42:
	shl.b32 	%r180, %r262, 2;
	mov.u32 	%r181, _ZZ20test_build_hashtableiPiS_S_S_S_S_S_S_S_E12hash_indices;
	add.s32 	%r182, %r181, %r180;
	mov.b32 	%r183, -1;
	st.volatile.shared.u32 	[%r182], %r183;
	mov.u32 	%r184, _ZZ20test_build_hashtableiPiS_S_S_S_S_S_S_S_E11hash_values;
	add.s32 	%r185, %r184, %r180;
	st.shared.u32 	[%r185], %r183;
	add.s32 	%r262, %r262, %r2;
	setp.lt.u32 	%p32, %r262, 1000;
	@%p32 bra 	$L__BB1_42;
$L__BB1_43:
	setp.ne.s32 	%p33, %r1, 0;
	bar.sync 	0;
	@%p33 bra 	$L__BB1_45;
	ld.volatile.shared.u32 	%r186, [_ZZ20test_build_hashtableiPiS_S_S_S_S_S_S_S_E8chunk_id];
	add.s32 	%r187, %r186, 1;
	st.volatile.shared.u32 	[_ZZ20test_build_hashtableiPiS_S_S_S_S_S_S_S_E8chunk_id], %r187;
$L__BB1_45:
	ld.shared.u32 	%r188, [%r12];
	mul.hi.s32 	%r189, %r188, 274877907;
	shr.u32 	%r190, %r189, 31;
	shr.s32 	%r191, %r189, 7;
	add.s32 	%r192, %r191, %r190;
	ld.volatile.shared.u32 	%r193, [_ZZ20test_build_hashtableiPiS_S_S_S_S_S_S_S_E13next_chunk_id];
	setp.ne.s32 	%p34, %r192, %r193;
	@%p34 bra 	$L__BB1_50;
	@%p11 bra 	$L__BB1_50;
	mul.hi.s32 	%r194, %r36, 274877907;
	shr.u32 	%r195, %r194, 31;
	shr.s32 	%r196, %r194, 6;
	add.s32 	%r197, %r196, %r195;
	mul.lo.s32 	%r198, %r197, 1000;
	sub.s32 	%r54, %r36, %r198;
	shl.b32 	%r199, %r54, 2;
	mov.u32 	%r200, _ZZ20test_build_hashtableiPiS_S_S_S_S_S_S_S_E12hash_indices;
	add.s32 	%r55, %r200, %r199;
	ld.volatile.shared.u32 	%r201, [%r55];
	setp.ne.s32 	%p36, %r201, -1;
	@%p36 bra 	$L__BB1_50;
	st.volatile.shared.u32 	[%r55], %r36;
	ld.volatile.shared.u32 	%r202, [%r55];
	setp.ne.s32 	%p37, %r202, %r36;
	@%p37 bra 	$L__BB1_50;
	mov.u32 	%r204, _ZZ20test_build_hashtableiPiS_S_S_S_S_S_S_S_E11hash_values;
	add.s32 	%r205, %r204, %r199;
	mul.hi.s32 	%r206, %r259, 274877907;
	shr.u32 	%r207, %r206, 31;
	shr.s32 	%r208, %r206, 7;
	add.s32 	%r209, %r208, %r207;
	mul.lo.s32 	%r210, %r209, 2000;
	sub.s32 	%r211, %r259, %r210;
	st.shared.u32 	[%r205], %r211;
$L__BB1_50:
	add.s32 	%r256, %r256, %r23;
	setp.lt.s32 	%p38, %r256, %r31;
	mov.u32 	%r259, %r263;
	@%p38 bra 	$L__BB1_10;
$L__BB1_51:
	setp.gt.u32 	%p39, %r1, 999;
	bar.sync 	0;
	ld.volatile.shared.u32 	%r212, [_ZZ20test_build_hashtableiPiS_S_S_S_S_S_S_S_E8chunk_id];
	mul.lo.s32 	%r59, %r212, 1000;
	@%p39 bra 	$L__BB1_58;
	and.b32  	%r213, %r16, 3;
	setp.eq.s32 	%p40, %r213, 3;
	mov.u32 	%r265, %r1;
	@%p40 bra 	$L__BB1_56;
	and.b32  	%r214, %r16, 3;
	setp.eq.s32 	%p41, %r214, 0;
	ld.volatile.shared.u32 	%r215, [%r17];
	add.s32 	%r216, %r1, %r59;
	mul.wide.s32 	%rd38, %r216, 4;
	add.s64 	%rd9, %rd2, %rd38;
	st.global.u32 	[%rd9], %r215;
	ld.shared.u32 	%r217, [%r18];
	add.s64 	%rd10, %rd1, %rd38;
	st.global.u32 	[%rd10], %r217;
	mov.u32 	%r265, %r15;
	@%p41 bra 	$L__BB1_56;
	and.b32  	%r218, %r16, 3;
	setp.eq.s32 	%p42, %r218, 1;
	ld.volatile.shared.u32 	%r219, [%r20];
	cvt.u64.u32 	%rd39, %r19;
	add.s64 	%rd11, %rd9, %rd39;
	st.global.u32 	[%rd11], %r219;
	ld.shared.u32 	%r220, [%r21];
	add.s64 	%rd12, %rd10, %rd39;
	st.global.u32 	[%rd12], %r220;
	mov.u32 	%r265, %r22;
	@%p42 bra 	$L__BB1_56;
	add.s32 	%r265, %r22, %r2;
	cvt.u64.u32 	%rd40, %r19;
	add.s32 	%r221, %r20, %r19;
	ld.volatile.shared.u32 	%r222, [%r221];
	add.s64 	%rd41, %rd11, %rd40;
	st.global.u32 	[%rd41], %r222;
	add.s32 	%r223, %r21, %r19;
	ld.shared.u32 	%r224, [%r223];
	add.s64 	%rd42, %rd12, %rd40;
	st.global.u32 	[%rd42], %r224;
$L__BB1_56:
	setp.lt.u32 	%p43, %r16, 3;
	@%p43 bra 	$L__BB1_58;
$L__BB1_57:
	shl.b32 	%r225, %r265, 2;
	mov.u32 	%r226, _ZZ20test_build_hashtableiPiS_S_S_S_S_S_S_S_E12hash_indices;
	add.s32 	%r227, %r226, %r225;
	ld.volatile.shared.u32 	%r228, [%r227];
	add.s32 	%r229, %r265, %r59;
	mul.wide.s32 	%rd43, %r229, 4;
	add.s64 	%rd44, %rd2, %rd43;
	st.global.u32 	[%rd44], %r228;
	mov.u32 	%r230, _ZZ20test_build_hashtableiPiS_S_S_S_S_S_S_S_E11hash_values;
	add.s32 	%r231, %r230, %r225;
	ld.shared.u32 	%r232, [%r231];
	add.s64 	%rd45, %rd1, %rd43;
	st.global.u32 	[%rd45], %r232;
	add.s32 	%r233, %r227, %r19;
	ld.volatile.shared.u32 	%r234, [%r233];
	add.s64 	%rd47, %rd44, %rd46;
	st.global.u32 	[%rd47], %r234;
	add.s32 	%r235, %r231, %r19;
	ld.shared.u32 	%r236, [%r235];
	add.s64 	%rd48, %rd45, %rd46;
	st.global.u32 	[%rd48], %r236;
	add.s32 	%r237, %r233, %r19;
	ld.volatile.shared.u32 	%r238, [%r237];
	add.s64 	%rd49, %rd47, %rd46;
	st.global.u32 	[%rd49], %r238;
	add.s32 	%r239, %r235, %r19;
	ld.shared.u32 	%r240, [%r239];
	add.s64 	%rd50, %rd48, %rd46;
	st.global.u32 	[%rd50], %r240;
	add.s32 	%r241, %r237, %r19;
	ld.volatile.shared.u32 	%r242, [%r241];
	add.s64 	%rd51, %rd49, %rd46;
	st.global.u32 	[%rd51], %r242;
	add.s32 	%r243, %r239, %r19;
	ld.shared.u32 	%r244, [%r243];
	add.s64 	%rd52, %rd50, %rd46;
	st.global.u32 	[%rd52], %r244;
	add.s32 	%r265, %r19, %r265;
	setp.lt.u32 	%p44, %r265, 1000;
	@%p44 bra 	$L__BB1_57;
$L__BB1_58:
	setp.ne.s32 	%p45, %r1, 0;
	@%p45 bra 	$L__BB1_60;
	ld.volatile.shared.u32 	%r245, [_ZZ20test_build_hashtableiPiS_S_S_S_S_S_S_S_E8chunk_id];
	add.s32 	%r246, %r245, 1;
	st.volatile.shared.u32 	[_ZZ20test_build_hashtableiPiS_S_S_S_S_S_S_S_E8chunk_id], %r246;
	ld.volatile.shared.u32 	%r247, [_ZZ20test_build_hashtableiPiS_S_S_S_S_S_S_S_E8chunk_id];
	mul.wide.u32 	%rd53, %r253, 4;
	add.s64 	%rd54, %rd4, %rd53;
	st.global.u32 	[%rd54], %r247;
$L__BB1_60:
	bar.sync 	0;
	setp.ne.s32 	%p46, %r30, %r64;
	mov.u32 	%r253, %r30;
	mov.u32 	%r259, %r263;
	@%p46 bra 	$L__BB1_9;
$L__BB1_61:
	ret;
$L__BB1_62:
	shl.b32 	%r82, %r250, 2;
	mov.u32 	%r83, _ZZ20test_build_hashtableiPiS_S_S_S_S_S_S_S_E12hash_indices;
	add.s32 	%r84, %r83, %r82;
	mov.b32 	%r85, -1;
	st.volatile.shared.u32 	[%r84], %r85;
	mov.u32 	%r86, _ZZ20test_build_hashtableiPiS_S_S_S_S_S_S_S_E11hash_values;
	add.s32 	%r87, %r86, %r82;
	st.shared.u32 	[%r87], %r85;
	shl.b32 	%r88, %r2, 2;
	add.s32 	%r89, %r84, %r88;
	st.volatile.shared.u32 	[%r89], %r85;
	add.s32 	%r90, %r87, %r88;
	st.shared.u32 	[%r90], %r85;
	add.s32 	%r91, %r89, %r88;
	st.volatile.shared.u32 	[%r91], %r85;
	add.s32 	%r92, %r90, %r88;
	st.shared.u32 	[%r92], %r85;
	add.s32 	%r93, %r91, %r88;
	st.volatile.shared.u32 	[%r93], %r85;
	add.s32 	%r94, %r92, %r88;
	st.shared.u32 	[%r94], %r85;
	add.s32 	%r250, %r88, %r250;
	setp.lt.u32 	%p7, %r250, 1000;
	@%p7 bra 	$L__BB1_62;
	bra.uni 	$L__BB1_7;

}


// ===== COMPILED SASS (sm_100) =====

	.target	sm_100

	.elftype	@"ET_EXEC"


//--------------------- .note.nv.tkinfo           --------------------------
	.section	.note.nv.tkinfo,"",@"SHT_NOTE"
	.sectionflags	@"SHF_NOTE_NV_TKINFO"
	.tkinfo
        /*0018*/ 	.word	0x00000002
        /*0030*/ 	.string	""
        /*0030*/ 	.string	"ptxas"
        /*0030*/ 	.string	"Cuda compilation tools, release 13.0, V13.0.88"
        /*0030*/ 	.string	"Build cuda_13.0.r13.0/compiler.36424714_0"
        /*0030*/ 	.string	"-arch sm_100 -m 64 "



//--------------------- .note.nv.cuinfo           --------------------------
	.section	.note.nv.cuinfo,"",@"SHT_NOTE"
	.sectionflags	@"SHF_NOTE_NV_CUINFO"
        /*0018*/ 	.short	0x0002
        /*001a*/ 	.short	0x0064
        /*001c*/ 	.short	0x0082
	.zero		2


//--------------------- .nv.info                  --------------------------
	.section	.nv.info,"",@"SHT_CUDA_INFO"
	.align	4


	//----- nvinfo : EIATTR_REGCOUNT
	.align		4
        /*0000*/ 	.byte	0x04, 0x2f
        /*0002*/ 	.short	(.L_1 - .L_0)
	.align		4
.L_0:
        /*0004*/ 	.word	index@(_Z13original_testiPiS_S_S_S_)
        /*0008*/ 	.word	0x00000011


	//----- nvinfo : EIATTR_FRAME_SIZE
	.align		4
.L_1:
        /*000c*/ 	.byte	0x04, 0x11
        /*000e*/ 	.short	(.L_3 - .L_2)
	.align		4
.L_2:
        /*0010*/ 	.word	index@(_Z13original_testiPiS_S_S_S_)
        /*0014*/ 	.word	0x00000000


	//----- nvinfo : EIATTR_REGCOUNT
	.align		4
.L_3:
        /*0018*/ 	.byte	0x04, 0x2f
        /*001a*/ 	.short	(.L_5 - .L_4)
	.align		4
.L_4:
        /*001c*/ 	.word	index@(_Z20test_build_hashtableiPiS_S_S_S_S_S_S_S_)
        /*0020*/ 	.word	0x00000020


	//----- nvinfo : EIATTR_FRAME_SIZE
	.align		4
.L_5:
        /*0024*/ 	.byte	0x04, 0x11
        /*0026*/ 	.short	(.L_7 - .L_6)
	.align		4
.L_6:
        /*0028*/ 	.word	index@(_Z20test_build_hashtableiPiS_S_S_S_S_S_S_S_)
        /*002c*/ 	.word	0x00000000


	//----- nvinfo : EIATTR_MIN_STACK_SIZE
	.align		4
.L_7:
        /*0030*/ 	.byte	0x04, 0x12
        /*0032*/ 	.short	(.L_9 - .L_8)
	.align		4
.L_8:
        /*0034*/ 	.word	index@(_Z20test_build_hashtableiPiS_S_S_S_S_S_S_S_)
        /*0038*/ 	.word	0x00000000


	//----- nvinfo : EIATTR_MIN_STACK_SIZE
	.align		4
.L_9:
        /*003c*/ 	.byte	0x04, 0x12
        /*003e*/ 	.short	(.L_11 - .L_10)
	.align		4
.L_10:
        /*0040*/ 	.word	index@(_Z13original_testiPiS_S_S_S_)
        /*0044*/ 	.word	0x00000000
.L_11:


//--------------------- .nv.compat                --------------------------
	.section	.nv.compat,"",@"SHT_CUDA_COMPAT_INFO"
	.align	4
        /*0000*/ 	.byte	0x02, 0x09, 0x00, 0x00, 0x02, 0x02, 0x01, 0x00, 0x02, 0x05, 0x05, 0x00, 0x03, 0x07, 0x01, 0x01
        /*0010*/ 	.byte	0x02, 0x03, 0x00, 0x00, 0x02, 0x06, 0x01, 0x00, 0x04, 0x0b, 0x08, 0x00, 0x09, 0x00, 0x00, 0x00
        /*0020*/ 	.byte	0x00, 0x00, 0x00, 0x00


//--------------------- .nv.info._Z20test_build_hashtableiPiS_S_S_S_S_S_S_S_ --------------------------
	.section	.nv.info._Z20test_build_hashtableiPiS_S_S_S_S_S_S_S_,"",@"SHT_CUDA_INFO"
	.sectionflags	@""
	.align	4


	//----- nvinfo : EIATTR_CUDA_API_VERSION
	.align		4
        /*0000*/ 	.byte	0x04, 0x37
        /*0002*/ 	.short	(.L_13 - .L_12)
.L_12:
        /*0004*/ 	.word	0x00000082


	//----- nvinfo : EIATTR_KPARAM_INFO
	.align		4
.L_13:
        /*0008*/ 	.byte	0x04, 0x17
        /*000a*/ 	.short	(.L_15 - .L_14)
.L_14:
        /*000c*/ 	.word	0x00000000
        /*0010*/ 	.short	0x0009
        /*0012*/ 	.short	0x0048
        /*0014*/ 	.byte	0x00, 0xf5, 0x21, 0x00


	//----- nvinfo : EIATTR_KPARAM_INFO
	.align		4
.L_15:
        /*0018*/ 	.byte	0x04, 0x17
        /*001a*/ 	.short	(.L_17 - .L_16)
.L_16:
        /*001c*/ 	.word	0x00000000
        /*0020*/ 	.short	0x0008
        /*0022*/ 	.short	0x0040
        /*0024*/ 	.byte	0x00, 0xf5, 0x21, 0x00


	//----- nvinfo : EIATTR_KPARAM_INFO
	.align		4
.L_17:
        /*0028*/ 	.byte	0x04, 0x17
        /*002a*/ 	.short	(.L_19 - .L_18)
.L_18:
        /*002c*/ 	.word	0x00000000
        /*0030*/ 	.short	0x0007
        /*0032*/ 	.short	0x0038
        /*0034*/ 	.byte	0x00, 0xf5, 0x21, 0x00


	//----- nvinfo : EIATTR_KPARAM_INFO
	.align		4
.L_19:
        /*0038*/ 	.byte	0x04, 0x17
        /*003a*/ 	.short	(.L_21 - .L_20)
.L_20:
        /*003c*/ 	.word	0x00000000
        /*0040*/ 	.short	0x0006
        /*0042*/ 	.short	0x0030
        /*0044*/ 	.byte	0x00, 0xf5, 0x21, 0x00


	//----- nvinfo : EIATTR_KPARAM_INFO
	.align		4
.L_21:
        /*0048*/ 	.byte	0x04, 0x17
        /*004a*/ 	.short	(.L_23 - .L_22)
.L_22:
        /*004c*/ 	.word	0x00000000
        /*0050*/ 	.short	0x0005
        /*0052*/ 	.short	0x0028
        /*0054*/ 	.byte	0x00, 0xf5, 0x21, 0x00


	//----- nvinfo : EIATTR_KPARAM_INFO
	.align		4
.L_23:
        /*0058*/ 	.byte	0x04, 0x17
        /*005a*/ 	.short	(.L_25 - .L_24)
.L_24:
        /*005c*/ 	.word	0x00000000
        /*0060*/ 	.short	0x0004
        /*0062*/ 	.short	0x0020
        /*0064*/ 	.byte	0x00, 0xf5, 0x21, 0x00


	//----- nvinfo : EIATTR_KPARAM_INFO
	.align		4
.L_25:
        /*0068*/ 	.byte	0x04, 0x17
        /*006a*/ 	.short	(.L_27 - .L_26)
.L_26:
        /*006c*/ 	.word	0x00000000
        /*0070*/ 	.short	0x0003
        /*0072*/ 	.short	0x0018
        /*0074*/ 	.byte	0x00, 0xf5, 0x21, 0x00


	//----- nvinfo : EIATTR_KPARAM_INFO
	.align		4
.L_27:
        /*0078*/ 	.byte	0x04, 0x17
        /*007a*/ 	.short	(.L_29 - .L_28)
.L_28:
        /*007c*/ 	.word	0x00000000
        /*0080*/ 	.short	0x0002
        /*0082*/ 	.short	0x0010
        /*0084*/ 	.byte	0x00, 0xf5, 0x21, 0x00


	//----- nvinfo : EIATTR_KPARAM_INFO
	.align		4
.L_29:
        /*0088*/ 	.byte	0x04, 0x17
        /*008a*/ 	.short	(.L_31 - .L_30)
.L_30:
        /*008c*/ 	.word	0x00000000
        /*0090*/ 	.short	0x0001
        /*0092*/ 	.short	0x0008
        /*0094*/ 	.byte	0x00, 0xf5, 0x21, 0x00


	//----- nvinfo : EIATTR_KPARAM_INFO
	.align		4
.L_31:
        /*0098*/ 	.byte	0x04, 0x17
        /*009a*/ 	.short	(.L_33 - .L_32)
.L_32:
        /*009c*/ 	.word	0x00000000
        /*00a0*/ 	.short	0x0000
        /*00a2*/ 	.short	0x0000
        /*00a4*/ 	.byte	0x00, 0xf0, 0x11, 0x00


	//----- nvinfo : EIATTR_SPARSE_MMA_MASK
	.align		4
.L_33:
        /*00a8*/ 	.byte	0x03, 0x50
        /*00aa*/ 	.short	0x0000


	//----- nvinfo : EIATTR_MAXREG_COUNT
	.align		4
        /*00ac*/ 	.byte	0x03, 0x1b
        /*00ae*/ 	.short	0x00ff


	//----- nvinfo : EIATTR_NUM_BARRIERS
	.align		4
        /*00b0*/ 	.byte	0x02, 0x4c
        /*00b2*/ 	.byte	0x01
	.zero		1


	//----- nvinfo : EIATTR_MERCURY_ISA_VERSION
	.align		4
        /*00b4*/ 	.byte	0x03, 0x5f
        /*00b6*/ 	.short	0x0101


	//----- nvinfo : EIATTR_VRC_CTA_INIT_COUNT
	.align		4
        /*00b8*/ 	.byte	0x02, 0x4a
	.zero		1
	.zero		1


	//----- nvinfo : EIATTR_EXIT_INSTR_OFFSETS
	.align		4
        /*00bc*/ 	.byte	0x04, 0x1c
        /*00be*/ 	.short	(.L_35 - .L_34)


	//   ....[0]....
.L_34:
        /*00c0*/ 	.word	0x00000640


	//   ....[1]....
        /*00c4*/ 	.word	0x00001e30


	//----- nvinfo : EIATTR_CRS_STACK_SIZE
	.align		4
.L_35:
        /*00c8*/ 	.byte	0x04, 0x1e
        /*00ca*/ 	.short	(.L_37 - .L_36)
.L_36:
        /*00cc*/ 	.word	0x00000000


	//----- nvinfo : EIATTR_CBANK_PARAM_SIZE
	.align		4
.L_37:
        /*00d0*/ 	.byte	0x03, 0x19
        /*00d2*/ 	.short	0x0050


	//----- nvinfo : EIATTR_PARAM_CBANK
	.align		4
        /*00d4*/ 	.byte	0x04, 0x0a
        /*00d6*/ 	.short	(.L_39 - .L_38)
	.align		4
.L_38:
        /*00d8*/ 	.word	index@(.nv.constant0._Z20test_build_hashtableiPiS_S_S_S_S_S_S_S_)
        /*00dc*/ 	.short	0x0380
        /*00de*/ 	.short	0x0050


	//----- nvinfo : EIATTR_SW_WAR
	.align		4
.L_39:
        /*00e0*/ 	.byte	0x04, 0x36
        /*00e2*/ 	.short	(.L_41 - .L_40)
.L_40:
        /*00e4*/ 	.word	0x00000008
.L_41:


//--------------------- .nv.info._Z13original_testiPiS_S_S_S_ --------------------------
	.section	.nv.info._Z13original_testiPiS_S_S_S_,"",@"SHT_CUDA_INFO"
	.sectionflags	@""
	.align	4


	//----- nvinfo : EIATTR_CUDA_API_VERSION
	.align		4
        /*0000*/ 	.byte	0x04, 0x37
        /*0002*/ 	.short	(.L_43 - .L_42)
.L_42:
        /*0004*/ 	.word	0x00000082


	//----- nvinfo : EIATTR_KPARAM_INFO
	.align		4
.L_43:
        /*0008*/ 	.byte	0x04, 0x17
        /*000a*/ 	.short	(.L_45 - .L_44)
.L_44:
        /*000c*/ 	.word	0x00000000
        /*0010*/ 	.short	0x0005
        /*0012*/ 	.short	0x0028
        /*0014*/ 	.byte	0x00, 0xf5, 0x21, 0x00


	//----- nvinfo : EIATTR_KPARAM_INFO
	.align		4
.L_45:
        /*0018*/ 	.byte	0x04, 0x17
        /*001a*/ 	.short	(.L_47 - .L_46)
.L_46:
        /*001c*/ 	.word	0x00000000
        /*0020*/ 	.short	0x0004
        /*0022*/ 	.short	0x0020
        /*0024*/ 	.byte	0x00, 0xf5, 0x21, 0x00


	//----- nvinfo : EIATTR_KPARAM_INFO
	.align		4
.L_47:
        /*0028*/ 	.byte	0x04, 0x17
        /*002a*/ 	.short	(.L_49 - .L_48)
.L_48:
        /*002c*/ 	.word	0x00000000
        /*0030*/ 	.short	0x0003
        /*0032*/ 	.short	0x0018
        /*0034*/ 	.byte	0x00, 0xf5, 0x21, 0x00


	//----- nvinfo : EIATTR_KPARAM_INFO
	.align		4
.L_49:
        /*0038*/ 	.byte	0x04, 0x17
        /*003a*/ 	.short	(.L_51 - .L_50)
.L_50:
        /*003c*/ 	.word	0x00000000
        /*0040*/ 	.short	0x0002
        /*0042*/ 	.short	0x0010
        /*0044*/ 	.byte	0x00, 0xf5, 0x21, 0x00


	//----- nvinfo : EIATTR_KPARAM_INFO
	.align		4
.L_51:
        /*0048*/ 	.byte	0x04, 0x17
        /*004a*/ 	.short	(.L_53 - .L_52)
.L_52:
        /*004c*/ 	.word	0x00000000
        /*0050*/ 	.short	0x0001
        /*0052*/ 	.short	0x0008
        /*0054*/ 	.byte	0x00, 0xf5, 0x21, 0x00


	//----- nvinfo : EIATTR_KPARAM_INFO
	.align		4
.L_53:
        /*0058*/ 	.byte	0x04, 0x17
        /*005a*/ 	.short	(.L_55 - .L_54)
.L_54:
        /*005c*/ 	.word	0x00000000
        /*0060*/ 	.short	0x0000
        /*0062*/ 	.short	0x0000
        /*0064*/ 	.byte	0x00, 0xf0, 0x11, 0x00


	//----- nvinfo : EIATTR_SPARSE_MMA_MASK
	.align		4
.L_55:
        /*0068*/ 	.byte	0x03, 0x50
        /*006a*/ 	.short	0x0000


	//----- nvinfo : EIATTR_MAXREG_COUNT
	.align		4
        /*006c*/ 	.byte	0x03, 0x1b
        /*006e*/ 	.short	0x00ff


	//----- nvinfo : EIATTR_MERCURY_ISA_VERSION
	.align		4
        /*0070*/ 	.byte	0x03, 0x5f
        /*0072*/ 	.short	0x0101


	//----- nvinfo : EIATTR_VRC_CTA_INIT_COUNT
	.align		4
        /*0074*/ 	.byte	0x02, 0x4a
	.zero		1
	.zero		1


	//----- nvinfo : EIATTR_EXIT_INSTR_OFFSETS
	.align		4
        /*0078*/ 	.byte	0x04, 0x1c
        /*007a*/ 	.short	(.L_57 - .L_56)


	//   ....[0]....
.L_56:
        /*007c*/ 	.word	0x00000030


	//   ....[1]....
        /*0080*/ 	.word	0x00000360


	//----- nvinfo : EIATTR_CRS_STACK_SIZE
	.align		4
.L_57:
        /*0084*/ 	.byte	0x04, 0x1e
        /*0086*/ 	.short	(.L_59 - .L_58)
.L_58:
        /*0088*/ 	.word	0x00000000


	//----- nvinfo : EIATTR_CBANK_PARAM_SIZE
	.align		4
.L_59:
        /*008c*/ 	.byte	0x03, 0x19
        /*008e*/ 	.short	0x0030


	//----- nvinfo : EIATTR_PARAM_CBANK
	.align		4
        /*0090*/ 	.byte	0x04, 0x0a
        /*0092*/ 	.short	(.L_61 - .L_60)
	.align		4
.L_60:
        /*0094*/ 	.word	index@(.nv.constant0._Z13original_testiPiS_S_S_S_)
        /*0098*/ 	.short	0x0380
        /*009a*/ 	.short	0x0030


	//----- nvinfo : EIATTR_SW_WAR
	.align		4
.L_61:
        /*009c*/ 	.byte	0x04, 0x36
        /*009e*/ 	.short	(.L_63 - .L_62)
.L_62:
        /*00a0*/ 	.word	0x00000008
.L_63:


//--------------------- .nv.callgraph             --------------------------
	.section	.nv.callgraph,"",@"SHT_CUDA_CALLGRAPH"
	.align	4
	.sectionentsize	8
	.align		4
        /*0000*/ 	.word	0x00000000
	.align		4
        /*0004*/ 	.word	0xffffffff
	.align		4
        /*0008*/ 	.word	0x00000000
	.align		4
        /*000c*/ 	.word	0xfffffffe
	.align		4
        /*0010*/ 	.word	0x00000000
	.align		4
        /*0014*/ 	.word	0xfffffffd
	.align		4
        /*0018*/ 	.word	0x00000000
	.align		4
        /*001c*/ 	.word	0xfffffffc


//--------------------- .text._Z20test_build_hashtableiPiS_S_S_S_S_S_S_S_ --------------------------
	.section	.text._Z20test_build_hashtableiPiS_S_S_S_S_S_S_S_,"ax",@progbits
	.align	128
        .global         _Z20test_build_hashtableiPiS_S_S_S_S_S_S_S_
        .type           _Z20test_build_hashtableiPiS_S_S_S_S_S_S_S_,@function
        .size           _Z20test_build_hashtableiPiS_S_S_S_S_S_S_S_,(.L_x_39 - _Z20test_build_hashtableiPiS_S_S_S_S_S_S_S_)
        .other          _Z20test_build_hashtableiPiS_S_S_S_S_S_S_S_,@"STO_CUDA_ENTRY STV_DEFAULT"
_Z20test_build_hashtableiPiS_S_S_S_S_S_S_S_:
.text._Z20test_build_hashtableiPiS_S_S_S_S_S_S_S_:
[----:B------:R-:W-:Y:S01]  /*0000*/  LDC R1, c[0x0][0x37c] ;  /* 0x0000df00ff017b82 */ /* 0x000fe20000000800 */
[----:B------:R-:W0:Y:S01]  /*0010*/  S2R R0, SR_TID.X ;  /* 0x0000000000007919 */ /* 0x000e220000002100 */
[----:B------:R-:W1:Y:S06]  /*0020*/  LDCU.64 UR8, c[0x0][0x358] ;  /* 0x00006b00ff0877ac */ /* 0x000e6c0008000a00 */
[----:B------:R-:W2:Y:S01]  /*0030*/  S2UR UR4, SR_CTAID.X ;  /* 0x00000000000479c3 */ /* 0x000ea20000002500 */
[----:B------:R-:W-:Y:S01]  /*0040*/  BSSY.RECONVERGENT B0, `(.L_x_0) ;  /* 0x000005d000007945 */ /* 0x000fe20003800200 */
[----:B------:R-:W3:Y:S06]  /*0050*/  LDCU UR10, c[0x0][0x360] ;  /* 0x00006c00ff0a77ac */ /* 0x000eec0008000800 */
[----:B------:R-:W2:Y:S01]  /*0060*/  LDC R3, c[0x0][0x360] ;  /* 0x0000d800ff037b82 */ /* 0x000ea20000000800 */
[----:B0-----:R-:W-:Y:S01]  /*0070*/  ISETP.NE.AND P0, PT, R0, RZ, PT ;  /* 0x000000ff0000720c */ /* 0x001fe20003f05270 */
[----:B--2---:R-:W-:-:S12]  /*0080*/  IMAD R4, R3, UR4, R0 ;  /* 0x0000000403047c24 */ /* 0x004fd8000f8e0200 */
[----:B------:R-:W0:Y:S01]  /*0090*/  @!P0 S2R R5, SR_CgaCtaId ;  /* 0x0000000000058919 */ /* 0x000e220000008800 */
[----:B------:R-:W1:Y:S01]  /*00a0*/  @!P0 LDC.64 R6, c[0x0][0x3c0] ;  /* 0x0000f000ff068b82 */ /* 0x000e620000000a00 */
[----:B------:R-:W-:-:S07]  /*00b0*/  @!P0 MOV R2, 0x400 ;  /* 0x0000040000028802 */ /* 0x000fce0000000f00 */
[----:B------:R-:W2:Y:S01]  /*00c0*/  @!P0 LDC.64 R8, c[0x0][0x3c8] ;  /* 0x0000f200ff088b82 */ /* 0x000ea20000000a00 */
[----:B-1----:R1:W-:Y:S01]  /*00d0*/  @!P0 STG.E desc[UR8][R6.64], RZ ;  /* 0x000000ff06008986 */ /* 0x0023e2000c101908 */
[----:B0-----:R-:W-:-:S03]  /*00e0*/  @!P0 LEA R5, R5, R2, 0x18 ;  /* 0x0000000205058211 */ /* 0x001fc600078ec0ff */
[----:B--2---:R1:W-:Y:S01]  /*00f0*/  @!P0 STG.E desc[UR8][R8.64], RZ ;  /* 0x000000ff08008986 */ /* 0x0043e2000c101908 */
[----:B------:R-:W-:-:S03]  /*0100*/  LOP3.LUT R2, R4, 0x1f, RZ, 0xc0, !PT ;  /* 0x0000001f04027812 */ /* 0x000fc600078ec0ff */
[----:B------:R1:W-:Y:S01]  /*0110*/  @!P0 STS [R5+0x40], RZ ;  /* 0x000040ff05008388 */ /* 0x0003e20000000800 */
[----:B------:R-:W-:-:S13]  /*0120*/  ISETP.GT.U32.AND P0, PT, R0, 0x3e7, PT ;  /* 0x000003e70000780c */ /* 0x000fda0003f04070 */
[----:B-1-3--:R-:W-:Y:S05]  /*0130*/  @P0 BRA `(.L_x_1) ;  /* 0x0000000400340947 */ /* 0x00afea0003800000 */
[----:B------:R-:W0:Y:S01]  /*0140*/  I2F.U32.RP R10, UR10 ;  /* 0x0000000a000a7d06 */ /* 0x000e220008209000 */
[----:B------:R-:W-:Y:S01]  /*0150*/  VIADD R5, R0, UR10 ;  /* 0x0000000a00057c36 */ /* 0x000fe20008000000 */
[----:B------:R-:W-:Y:S01]  /*0160*/  ISETP.NE.U32.AND P2, PT, RZ, UR10, PT ;  /* 0x0000000aff007c0c */ /* 0x000fe2000bf45070 */
[----:B------:R-:W-:Y:S03]  /*0170*/  BSSY.RECONVERGENT B1, `(.L_x_2) ;  /* 0x000002e000017945 */ /* 0x000fe60003800200 */
[C---:B------:R-:W-:Y:S02]  /*0180*/  ISETP.GE.U32.AND P0, PT, R5.reuse, 0x3e8, PT ;  /* 0x000003e80500780c */ /* 0x040fe40003f06070 */
[----:B------:R-:W-:Y:S02]  /*0190*/  VIMNMX.U32 R8, PT, PT, R5, 0x3e8, !PT ;  /* 0x000003e805087848 */ /* 0x000fe40007fe0000 */
[----:B------:R-:W-:-:S04]  /*01a0*/  SEL R9, RZ, 0x1, P0 ;  /* 0x00000001ff097807 */ /* 0x000fc80000000000 */
[----:B------:R-:W-:Y:S01]  /*01b0*/  IADD3 R8, PT, PT, R8, -R5, -R9 ;  /* 0x8000000508087210 */ /* 0x000fe20007ffe809 */
[----:B0-----:R-:W0:Y:S02]  /*01c0*/  MUFU.RCP R10, R10 ;  /* 0x0000000a000a7308 */ /* 0x001e240000001000 */
[----:B0-----:R-:W-:-:S06]  /*01d0*/  VIADD R6, R10, 0xffffffe ;  /* 0x0ffffffe0a067836 */ /* 0x001fcc0000000000 */
[----:B------:R0:W1:Y:S02]  /*01e0*/  F2I.FTZ.U32.TRUNC.NTZ R7, R6 ;  /* 0x0000000600077305 */ /* 0x000064000021f000 */
[----:B0-----:R-:W-:Y:S02]  /*01f0*/  IMAD.MOV.U32 R6, RZ, RZ, RZ ;  /* 0x000000ffff067224 */ /* 0x001fe400078e00ff */
[----:B-1----:R-:W-:-:S04]  /*0200*/  IMAD.MOV R11, RZ, RZ, -R7 ;  /* 0x000000ffff0b7224 */ /* 0x002fc800078e0a07 */
[----:B------:R-:W-:-:S04]  /*0210*/  IMAD R11, R11, UR10, RZ ;  /* 0x0000000a0b0b7c24 */ /* 0x000fc8000f8e02ff */
[----:B------:R-:W-:-:S06]  /*0220*/  IMAD.HI.U32 R7, R7, R11, R6 ;  /* 0x0000000b07077227 */ /* 0x000fcc00078e0006 */
[----:B------:R-:W-:-:S04]  /*0230*/  IMAD.HI.U32 R6, R7, R8, RZ ;  /* 0x0000000807067227 */ /* 0x000fc800078e00ff */
[----:B------:R-:W-:-:S04]  /*0240*/  IMAD.MOV R5, RZ, RZ, -R6 ;  /* 0x000000ffff057224 */ /* 0x000fc800078e0a06 */
[----:B------:R-:W-:-:S05]  /*0250*/  IMAD R8, R5, UR10, R8 ;  /* 0x0000000a05087c24 */ /* 0x000fca000f8e0208 */
[----:B------:R-:W-:-:S13]  /*0260*/  ISETP.GE.U32.AND P0, PT, R8, UR10, PT ;  /* 0x0000000a08007c0c */ /* 0x000fda000bf06070 */
[----:B------:R-:W-:Y:S02]  /*0270*/  @P0 VIADD R8, R8, -UR10 ;  /* 0x8000000a08080c36 */ /* 0x000fe40008000000 */
[----:B------:R-:W-:-:S03]  /*0280*/  @P0 VIADD R6, R6, 0x1 ;  /* 0x0000000106060836 */ /* 0x000fc60000000000 */
[----:B------:R-:W-:Y:S01]  /*0290*/  ISETP.GE.U32.AND P1, PT, R8, UR10, PT ;  /* 0x0000000a08007c0c */ /* 0x000fe2000bf26070 */
[----:B------:R-:W-:-:S12]  /*02a0*/  IMAD.MOV.U32 R8, RZ, RZ, R0 ;  /* 0x000000ffff087224 */ /* 0x000fd800078e0000 */
[----:B------:R-:W-:Y:S02]  /*02b0*/  @P1 IADD3 R6, PT, PT, R6, 0x1, RZ ;  /* 0x0000000106061810 */ /* 0x000fe40007ffe0ff */
[----:B------:R-:W-:-:S05]  /*02c0*/  @!P2 LOP3.LUT R6, RZ, UR10, RZ, 0x33, !PT ;  /* 0x0000000aff06ac12 */ /* 0x000fca000f8e33ff */
[----:B------:R-:W-:-:S05]  /*02d0*/  IMAD.IADD R6, R9, 0x1, R6 ;  /* 0x0000000109067824 */ /* 0x000fca00078e0206 */
[C---:B------:R-:W-:Y:S02]  /*02e0*/  LOP3.LUT R5, R6.reuse, 0x3, RZ, 0xc0, !PT ;  /* 0x0000000306057812 */ /* 0x040fe400078ec0ff */
[----:B------:R-:W-:Y:S02]  /*02f0*/  ISETP.GE.U32.AND P1, PT, R6, 0x3, PT ;  /* 0x000000030600780c */ /* 0x000fe40003f26070 */
[----:B------:R-:W-:-:S13]  /*0300*/  ISETP.NE.AND P0, PT, R5, 0x3, PT ;  /* 0x000000030500780c */ /* 0x000fda0003f05270 */
[----:B------:R-:W-:Y:S05]  /*0310*/  @!P0 BRA `(.L_x_3) ;  /* 0x00000000004c8947 */ /* 0x000fea0003800000 */
[----:B------:R-:W0:Y:S01]  /*0320*/  S2R R11, SR_CgaCtaId ;  /* 0x00000000000b7919 */ /* 0x000e220000008800 */
[----:B------:R-:W-:Y:S01]  /*0330*/  MOV R8, 0x400 ;  /* 0x0000040000087802 */ /* 0x000fe20000000f00 */
[----:B------:R-:W-:Y:S02]  /*0340*/  VIADD R6, R6, 0x1 ;  /* 0x0000000106067836 */ /* 0x000fe40000000000 */
[----:B------:R-:W-:Y:S02]  /*0350*/  IMAD.MOV.U32 R12, RZ, RZ, -0x1 ;  /* 0xffffffffff0c7424 */ /* 0x000fe400078e00ff */
[----:B------:R-:W-:Y:S01]  /*0360*/  VIADD R5, R8, 0x48 ;  /* 0x0000004808057836 */ /* 0x000fe20000000000 */
[----:B------:R-:W-:Y:S01]  /*0370*/  LOP3.LUT R6, R6, 0x3, RZ, 0xc0, !PT ;  /* 0x0000000306067812 */ /* 0x000fe200078ec0ff */
[----:B------:R-:W-:-:S03]  /*0380*/  VIADD R8, R8, 0xfe8 ;  /* 0x00000fe808087836 */ /* 0x000fc60000000000 */
[C---:B0-----:R-:W-:Y:S01]  /*0390*/  LEA R7, R11.reuse, R5, 0x18 ;  /* 0x000000050b077211 */ /* 0x041fe200078ec0ff */
[----:B------:R-:W-:Y:S01]  /*03a0*/  IMAD.MOV.U32 R5, RZ, RZ, RZ ;  /* 0x000000ffff057224 */ /* 0x000fe200078e00ff */
[----:B------:R-:W-:Y:S02]  /*03b0*/  LEA R11, R11, R8, 0x18 ;  /* 0x000000080b0b7211 */ /* 0x000fe400078ec0ff */
[----:B------:R-:W-:-:S07]  /*03c0*/  MOV R8, R0 ;  /* 0x0000000000087202 */ /* 0x000fce0000000f00 */
.L_x_4:
[C---:B------:R-:W-:Y:S02]  /*03d0*/  IMAD R9, R8.reuse, 0x4, R7 ;  /* 0x0000000408097824 */ /* 0x040fe400078e0207 */
[C---:B------:R-:W-:Y:S02]  /*03e0*/  IMAD R10, R8.reuse, 0x4, R11 ;  /* 0x00000004080a7824 */ /* 0x040fe400078e020b */
[----:B------:R-:W-:Y:S01]  /*03f0*/  VIADD R5, R5, 0x1 ;  /* 0x0000000105057836 */ /* 0x000fe20000000000 */
[----:B------:R0:W-:Y:S01]  /*0400*/  STS [R9], R12 ;  /* 0x0000000c09007388 */ /* 0x0001e20000000800 */
[----:B------:R-:W-:-:S03]  /*0410*/  VIADD R8, R8, UR10 ;  /* 0x0000000a08087c36 */ /* 0x000fc60008000000 */
[----:B------:R0:W-:Y:S01]  /*0420*/  STS [R10], R12 ;  /* 0x0000000c0a007388 */ /* 0x0001e20000000800 */
[----:B------:R-:W-:-:S13]  /*0430*/  ISETP.NE.AND P0, PT, R5, R6, PT ;  /* 0x000000060500720c */ /* 0x000fda0003f05270 */
[----:B0-----:R-:W-:Y:S05]  /*0440*/  @P0 BRA `(.L_x_4) ;  /* 0xfffffffc00e00947 */ /* 0x001fea000383ffff */
.L_x_3:
[----:B------:R-:W-:Y:S05]  /*0450*/  BSYNC.RECONVERGENT B1 ;  /* 0x0000000000017941 */ /* 0x000fea0003800200 */
.L_x_2:
[----:B------:R-:W-:Y:S05]  /*0460*/  @!P1 BRA `(.L_x_1) ;  /* 0x0000000000689947 */ /* 0x000fea0003800000 */
[----:B------:R-:W0:Y:S01]  /*0470*/  S2R R7, SR_CgaCtaId ;  /* 0x0000000000077919 */ /* 0x000e220000008800 */
[----:B------:R-:W-:Y:S01]  /*0480*/  MOV R5, 0x400 ;  /* 0x0000040000057802 */ /* 0x000fe20000000f00 */
[----:B------:R-:W-:-:S03]  /*0490*/  IMAD.MOV.U32 R13, RZ, RZ, -0x1 ;  /* 0xffffffffff0d7424 */ /* 0x000fc600078e00ff */
[C---:B------:R-:W-:Y:S01]  /*04a0*/  IADD3 R10, PT, PT, R5.reuse, 0xfe8, RZ ;  /* 0x00000fe8050a7810 */ /* 0x040fe20007ffe0ff */
[----:B------:R-:W-:-:S05]  /*04b0*/  VIADD R6, R5, 0x48 ;  /* 0x0000004805067836 */ /* 0x000fca0000000000 */
[C---:B0-----:R-:W-:Y:S02]  /*04c0*/  LEA R9, R7.reuse, R6, 0x18 ;  /* 0x0000000607097211 */ /* 0x041fe400078ec0ff */
[----:B------:R-:W-:-:S07]  /*04d0*/  LEA R11, R7, R10, 0x18 ;  /* 0x0000000a070b7211 */ /* 0x000fce00078ec0ff */
.L_x_5:
[C---:B0-----:R-:W-:Y:S02]  /*04e0*/  IMAD R18, R8.reuse, 0x4, R11 ;  /* 0x0000000408127824 */ /* 0x041fe400078e020b */
[----:B------:R-:W-:Y:S02]  /*04f0*/  IMAD R16, R8, 0x4, R9 ;  /* 0x0000000408107824 */ /* 0x000fe400078e0209 */
[C---:B------:R-:W-:Y:S02]  /*0500*/  IMAD R10, R3.reuse, 0x4, R18 ;  /* 0x00000004030a7824 */ /* 0x040fe400078e0212 */
[C---:B------:R-:W-:Y:S01]  /*0510*/  IMAD R6, R3.reuse, 0x4, R16 ;  /* 0x0000000403067824 */ /* 0x040fe200078e0210 */
[----:B------:R0:W-:Y:S01]  /*0520*/  STS [R16], R13 ;  /* 0x0000000d10007388 */ /* 0x0001e20000000800 */
[C---:B------:R-:W-:Y:S01]  /*0530*/  IMAD R8, R3.reuse, 0x4, R8 ;  /* 0x0000000403087824 */ /* 0x040fe200078e0208 */
[C---:B------:R-:W-:Y:S01]  /*0540*/  LEA R14, R3.reuse, R10, 0x2 ;  /* 0x0000000a030e7211 */ /* 0x040fe200078e10ff */
[C---:B------:R-:W-:Y:S01]  /*0550*/  IMAD R12, R3.reuse, 0x4, R6 ;  /* 0x00000004030c7824 */ /* 0x040fe200078e0206 */
[----:B------:R0:W-:Y:S02]  /*0560*/  STS [R18], R13 ;  /* 0x0000000d12007388 */ /* 0x0001e40000000800 */
[----:B------:R-:W-:Y:S01]  /*0570*/  ISETP.GE.U32.AND P0, PT, R8, 0x3e8, PT ;  /* 0x000003e80800780c */ /* 0x000fe20003f06070 */
[C---:B------:R-:W-:Y:S01]  /*0580*/  IMAD R5, R3.reuse, 0x4, R12 ;  /* 0x0000000403057824 */ /* 0x040fe200078e020c */
[----:B------:R0:W-:Y:S01]  /*0590*/  STS [R6], R13 ;  /* 0x0000000d06007388 */ /* 0x0001e20000000800 */
[----:B------:R-:W-:-:S03]  /*05a0*/  IMAD R7, R3, 0x4, R14 ;  /* 0x0000000403077824 */ /* 0x000fc600078e020e */
[----:B------:R0:W-:Y:S04]  /*05b0*/  STS [R10], R13 ;  /* 0x0000000d0a007388 */ /* 0x0001e80000000800 */
[----:B------:R0:W-:Y:S04]  /*05c0*/  STS [R12], R13 ;  /* 0x0000000d0c007388 */ /* 0x0001e80000000800 */
[----:B------:R0:W-:Y:S04]  /*05d0*/  STS [R14], R13 ;  /* 0x0000000d0e007388 */ /* 0x0001e80000000800 */
[----:B------:R0:W-:Y:S04]  /*05e0*/  STS [R5], R13 ;  /* 0x0000000d05007388 */ /* 0x0001e80000000800 */
[----:B------:R0:W-:Y:S01]  /*05f0*/  STS [R7], R13 ;  /* 0x0000000d07007388 */ /* 0x0001e20000000800 */
[----:B------:R-:W-:Y:S05]  /*0600*/  @!P0 BRA `(.L_x_5) ;  /* 0xfffffffc00b48947 */ /* 0x000fea000383ffff */
.L_x_1:
[----:B------:R-:W-:Y:S05]  /*0610*/  BSYNC.RECONVERGENT B0 ;  /* 0x0000000000007941 */ /* 0x000fea0003800200 */
.L_x_0:
[----:B------:R-:W1:Y:S02]  /*0620*/  LDC R3, c[0x0][0x380] ;  /* 0x0000e000ff037b82 */ /* 0x000e640000000800 */
[----:B-1----:R-:W-:-:S13]  /*0630*/  ISETP.GE.AND P0, PT, R3, 0x1, PT ;  /* 0x000000010300780c */ /* 0x002fda0003f06270 */
[----:B------:R-:W-:Y:S05]  /*0640*/  @!P0 EXIT ;  /* 0x000000000000894d */ /* 0x000fea0003800000 */
[----:B0-----:R-:W0:Y:S01]  /*0650*/  I2F.U32.RP R5, UR10 ;  /* 0x0000000a00057d06 */ /* 0x001e220008209000 */
[----:B------:R-:W-:Y:S01]  /*0660*/  VIADD R3, R0, UR10 ;  /* 0x0000000a00037c36 */ /* 0x000fe20008000000 */
[----:B------:R-:W1:Y:S01]  /*0670*/  S2UR UR5, SR_CgaCtaId ;  /* 0x00000000000579c3 */ /* 0x000e620000008800 */
[----:B------:R-:W-:Y:S01]  /*0680*/  ISETP.NE.U32.AND P2, PT, RZ, UR10, PT ;  /* 0x0000000aff007c0c */ /* 0x000fe2000bf45070 */
[----:B------:R-:W-:Y:S02]  /*0690*/  UMOV UR4, 0x400 ;  /* 0x0000040000047882 */ /* 0x000fe40000000000 */
[C---:B------:R-:W-:Y:S02]  /*06a0*/  ISETP.GE.U32.AND P0, PT, R3.reuse, 0x3e8, PT ;  /* 0x000003e80300780c */ /* 0x040fe40003f06070 */
[----:B------:R-:W-:Y:S02]  /*06b0*/  VIMNMX.U32 R8, PT, PT, R3, 0x3e8, !PT ;  /* 0x000003e803087848 */ /* 0x000fe40007fe0000 */
[----:B------:R-:W-:-:S04]  /*06c0*/  SEL R9, RZ, 0x1, P0 ;  /* 0x00000001ff097807 */ /* 0x000fc80000000000 */
[----:B------:R-:W-:Y:S01]  /*06d0*/  IADD3 R8, PT, PT, R8, -R3, -R9 ;  /* 0x8000000308087210 */ /* 0x000fe20007ffe809 */
[----:B0-----:R-:W0:Y:S01]  /*06e0*/  MUFU.RCP R5, R5 ;  /* 0x0000000500057308 */ /* 0x001e220000001000 */
[----:B-1----:R-:W-:Y:S01]  /*06f0*/  ULEA UR4, UR5, UR4, 0x18 ;  /* 0x0000000405047291 */ /* 0x002fe2000f8ec0ff */
[----:B0-----:R-:W-:Y:S02]  /*0700*/  VIADD R6, R5, 0xffffffe ;  /* 0x0ffffffe05067836 */ /* 0x001fe40000000000 */
[----:B------:R-:W0:Y:S04]  /*0710*/  LDC R5, c[0x0][0x370] ;  /* 0x0000dc00ff057b82 */ /* 0x000e280000000800 */
[----:B------:R1:W2:Y:S02]  /*0720*/  F2I.FTZ.U32.TRUNC.NTZ R7, R6 ;  /* 0x0000000600077305 */ /* 0x0002a4000021f000 */
[----:B-1----:R-:W-:-:S02]  /*0730*/  HFMA2 R6, -RZ, RZ, 0, 0 ;  /* 0x00000000ff067431 */ /* 0x002fc400000001ff */
[----:B--2---:R-:W-:-:S04]  /*0740*/  IMAD.MOV R11, RZ, RZ, -R7 ;  /* 0x000000ffff0b7224 */ /* 0x004fc800078e0a07 */
[----:B------:R-:W-:Y:S02]  /*0750*/  IMAD R11, R11, UR10, RZ ;  /* 0x0000000a0b0b7c24 */ /* 0x000fe4000f8e02ff */
[----:B0-----:R-:W-:Y:S02]  /*0760*/  IMAD R5, R5, UR10, RZ ;  /* 0x0000000a05057c24 */ /* 0x001fe4000f8e02ff */
[----:B------:R-:W-:Y:S01]  /*0770*/  IMAD.HI.U32 R11, R7, R11, R6 ;  /* 0x0000000b070b7227 */ /* 0x000fe200078e0006 */
[----:B------:R-:W-:Y:S02]  /*0780*/  LOP3.LUT R7, R4, 0x18, RZ, 0xc0, !PT ;  /* 0x0000001804077812 */ /* 0x000fe400078ec0ff */
[----:B------:R-:W-:Y:S02]  /*0790*/  SHF.R.S32.HI R6, RZ, 0x1f, R5 ;  /* 0x0000001fff067819 */ /* 0x000fe40000011405 */
[----:B------:R-:W-:Y:S01]  /*07a0*/  ISETP.NE.AND P3, PT, R7, 0x8, PT ;  /* 0x000000080700780c */ /* 0x000fe20003f65270 */
[----:B------:R-:W-:-:S04]  /*07b0*/  IMAD.HI.U32 R10, R11, R8, RZ ;  /* 0x000000080b0a7227 */ /* 0x000fc800078e00ff */
[----:B------:R-:W-:Y:S02]  /*07c0*/  IMAD.MOV R3, RZ, RZ, -R10 ;  /* 0x000000ffff037224 */ /* 0x000fe400078e0a0a */
[----:B------:R-:W-:Y:S02]  /*07d0*/  IMAD.MOV.U32 R11, RZ, RZ, RZ ;  /* 0x000000ffff0b7224 */ /* 0x000fe400078e00ff */
[----:B------:R-:W-:Y:S01]  /*07e0*/  IMAD R3, R3, UR10, R8 ;  /* 0x0000000a03037c24 */ /* 0x000fe2000f8e0208 */
[----:B------:R-:W-:-:S04]  /*07f0*/  SHF.R.U32.HI R8, RZ, 0x3, R0 ;  /* 0x00000003ff087819 */ /* 0x000fc80000011600 */
[----:B------:R-:W-:Y:S02]  /*0800*/  ISETP.GE.U32.AND P0, PT, R3, UR10, PT ;  /* 0x0000000a03007c0c */ /* 0x000fe4000bf06070 */
[----:B------:R-:W-:-:S11]  /*0810*/  LOP3.LUT R8, R8, 0x7c, RZ, 0xc0, !PT ;  /* 0x0000007c08087812 */ /* 0x000fd600078ec0ff */
[----:B------:R-:W-:Y:S02]  /*0820*/  @P0 VIADD R3, R3, -UR10 ;  /* 0x8000000a03030c36 */ /* 0x000fe40008000000 */
[----:B------:R-:W-:-:S03]  /*0830*/  @P0 VIADD R10, R10, 0x1 ;  /* 0x000000010a0a0836 */ /* 0x000fc60000000000 */
[----:B------:R-:W-:Y:S02]  /*0840*/  ISETP.GE.U32.AND P1, PT, R3, UR10, PT ;  /* 0x0000000a03007c0c */ /* 0x000fe4000bf26070 */
[----:B------:R-:W-:-:S04]  /*0850*/  SHF.R.S32.HI R3, RZ, 0x1f, R4 ;  /* 0x0000001fff037819 */ /* 0x000fc80000011404 */
[----:B------:R-:W-:Y:S02]  /*0860*/  LEA.HI R3, R3, R4, RZ, 0x5 ;  /* 0x0000000403037211 */ /* 0x000fe400078f28ff */
[----:B------:R-:W-:Y:S02]  /*0870*/  LEA.HI R4, R6, R5, RZ, 0x5 ;  /* 0x0000000506047211 */ /* 0x000fe400078f28ff */
[----:B------:R-:W-:-:S03]  /*0880*/  CS2R R6, SRZ ;  /* 0x0000000000067805 */ /* 0x000fc6000001ff00 */
[----:B------:R-:W-:Y:S01]  /*0890*/  @P1 VIADD R10, R10, 0x1 ;  /* 0x000000010a0a1836 */ /* 0x000fe20000000000 */
[----:B------:R-:W-:-:S05]  /*08a0*/  @!P2 LOP3.LUT R10, RZ, UR10, RZ, 0x33, !PT ;  /* 0x0000000aff0aac12 */ /* 0x000fca000f8e33ff */
[----:B------:R-:W-:-:S07]  /*08b0*/  IMAD.IADD R5, R9, 0x1, R10 ;  /* 0x0000000109057824 */ /* 0x000fce00078e020a */
.L_x_29:
[----:B0-----:R-:W0:Y:S01]  /*08c0*/  LDC.64 R12, c[0x0][0x388] ;  /* 0x0000e200ff0c7b82 */ /* 0x001e220000000a00 */
[----:B------:R-:W1:Y:S01]  /*08d0*/  LDCU UR5, c[0x0][0x380] ;  /* 0x00007000ff0577ac */ /* 0x000e620008000800 */
[----:B0-----:R-:W-:-:S05]  /*08e0*/  IMAD.WIDE.U32 R12, R6, 0x4, R12 ;  /* 0x00000004060c7825 */ /* 0x001fca00078e000c */
[----:B------:R-:W2:Y:S04]  /*08f0*/  LDG.E R14, desc[UR8][R12.64] ;  /* 0x000000080c0e7981 */ /* 0x000ea8000c1e1900 */
[----:B---3--:R-:W3:Y:S01]  /*0900*/  LDG.E R10, desc[UR8][R12.64+0x4] ;  /* 0x000004080c0a7981 */ /* 0x008ee2000c1e1900 */
[----:B------:R-:W-:Y:S01]  /*0910*/  MOV R9, R6 ;  /* 0x0000000600097202 */ /* 0x000fe20000000f00 */
[----:B------:R-:W-:-:S05]  /*0920*/  VIADD R6, R6, 0x1 ;  /* 0x0000000106067836 */ /* 0x000fca0000000000 */
[----:B-1----:R-:W-:Y:S02]  /*0930*/  ISETP.NE.AND P2, PT, R6, UR5, PT ;  /* 0x0000000506007c0c */ /* 0x002fe4000bf45270 */
[----:B--2---:R-:W-:-:S04]  /*0940*/  LEA.HI.SX32 R19, R3, R14, 0x1b ;  /* 0x0000000e03137211 */ /* 0x004fc800078fdaff */
[----:B---3--:R-:W-:-:S13]  /*0950*/  ISETP.GE.AND P0, PT, R19, R10, PT ;  /* 0x0000000a1300720c */ /* 0x008fda0003f06270 */
[----:B------:R-:W-:Y:S05]  /*0960*/  @P0 BRA `(.L_x_6) ;  /* 0x0000000c00340947 */ /* 0x000fea0003800000 */
.L_x_23:
[----:B0-----:R-:W0:Y:S08]  /*0970*/  LDC.64 R14, c[0x0][0x398] ;  /* 0x0000e600ff0e7b82 */ /* 0x001e300000000a00 */
[----:B------:R-:W1:Y:S01]  /*0980*/  LDC.64 R12, c[0x0][0x390] ;  /* 0x0000e400ff0c7b82 */ /* 0x000e620000000a00 */
[----:B0-----:R-:W-:-:S05]  /*0990*/  IMAD.WIDE R14, R19, 0x4, R14 ;  /* 0x00000004130e7825 */ /* 0x001fca00078e020e */
[----:B------:R-:W1:Y:S01]  /*09a0*/  LDG.E R18, desc[UR8][R14.64] ;  /* 0x000000080e127981 */ /* 0x000e62000c1e1900 */
[----:B------:R-:W-:Y:S01]  /*09b0*/  ISETP.NE.AND P0, PT, R2, RZ, PT ;  /* 0x000000ff0200720c */ /* 0x000fe20003f05270 */
[----:B------:R-:W0:Y:S01]  /*09c0*/  S2R R20, SR_CgaCtaId ;  /* 0x0000000000147919 */ /* 0x000e220000008800 */
[----:B-1----:R-:W-:-:S05]  /*09d0*/  IMAD.WIDE R12, R18, 0x4, R12 ;  /* 0x00000004120c7825 */ /* 0x002fca00078e020c */
[----:B------:R-:W2:Y:S04]  /*09e0*/  LDG.E R17, desc[UR8][R12.64] ;  /* 0x000000080c117981 */ /* 0x000ea8000c1e1900 */
[----:B---3--:R-:W3:Y:S01]  /*09f0*/  LDG.E R21, desc[UR8][R12.64+0x4] ;  /* 0x000004080c157981 */ /* 0x008ee2000c1e1900 */
[C---:B------:R-:W-:Y:S01]  /*0a00*/  ISETP.GT.U32.AND P5, PT, R0.reuse, 0x1f, PT ;  /* 0x0000001f0000780c */ /* 0x040fe20003fa4070 */
[----:B------:R-:W-:Y:S05]  /*0a10*/  WARPSYNC.ALL ;  /* 0x0000000000007948 */ /* 0x000fea0003800000 */
[----:B------:R-:W-:Y:S01]  /*0a20*/  BSSY.RECONVERGENT B0, `(.L_x_7) ;  /* 0x0000029000007945 */ /* 0x000fe20003800200 */
[----:B------:R-:W-:Y:S01]  /*0a30*/  ISETP.GE.U32.AND P1, PT, R0, 0x20, PT ;  /* 0x000000200000780c */ /* 0x000fe20003f26070 */
[----:B--2---:R-:W-:-:S02]  /*0a40*/  IMAD.IADD R16, R2, 0x1, R17 ;  /* 0x0000000102107824 */ /* 0x004fc400078e0211 */
[----:B---3--:R-:W-:-:S03]  /*0a50*/  @!P0 IMAD.IADD R17, R21, 0x1, -R17 ;  /* 0x0000000115118824 */ /* 0x008fc600078e0a11 */
[----:B------:R-:W-:Y:S02]  /*0a60*/  ISETP.GE.AND P4, PT, R16, R21, PT ;  /* 0x000000151000720c */ /* 0x000fe40003f86270 */
[----:B------:R1:W-:Y:S01]  /*0a70*/  @!P0 STS [R8+UR4], R17 ;  /* 0x0000001108008988 */ /* 0x0003e20008000804 */
[----:B------:R-:W-:Y:S06]  /*0a80*/  BAR.SYNC.DEFER_BLOCKING 0x0 ;  /* 0x0000000000007b1d */ /* 0x000fec0000010000 */
[----:B0-----:R-:W-:Y:S05]  /*0a90*/  @P5 BRA `(.L_x_8) ;  /* 0x0000000000845947 */ /* 0x001fea0003800000 */
[----:B------:R-:W0:Y:S01]  /*0aa0*/  S2UR UR6, SR_CgaCtaId ;  /* 0x00000000000679c3 */ /* 0x000e220000008800 */
[----:B------:R-:W-:Y:S01]  /*0ab0*/  UMOV UR5, 0x400 ;  /* 0x0000040000057882 */ /* 0x000fe20000000000 */
[C---:B------:R-:W-:Y:S02]  /*0ac0*/  VIADD R7, R2.reuse, 0xffffffff ;  /* 0xffffffff02077836 */ /* 0x040fe40000000000 */
[----:B------:R-:W-:-:S03]  /*0ad0*/  VIADD R15, R2, 0xfffffffe ;  /* 0xfffffffe020f7836 */ /* 0x000fc60000000000 */
[----:B------:R-:W-:Y:S01]  /*0ae0*/  ISETP.GT.U32.AND P6, PT, R7, 0xe, PT ;  /* 0x0000000e0700780c */ /* 0x000fe20003fc4070 */
[----:B------:R-:W2:Y:S01]  /*0af0*/  S2UR UR7, SR_CgaCtaId ;  /* 0x00000000000779c3 */ /* 0x000ea20000008800 */
[----:B------:R-:W-:Y:S01]  /*0b00*/  ISETP.GT.U32.AND P5, PT, R15, 0xd, PT ;  /* 0x0000000d0f00780c */ /* 0x000fe20003fa4070 */
[----:B------:R-:W-:Y:S01]  /*0b10*/  VIADD R15, R2, 0xfffffffc ;  /* 0xfffffffc020f7836 */ /* 0x000fe20000000000 */
[----:B0-----:R-:W-:-:S03]  /*0b20*/  ULEA UR5, UR6, UR5, 0x18 ;  /* 0x0000000506057291 */ /* 0x001fc6000f8ec0ff */
[----:B------:R-:W-:Y:S02]  /*0b30*/  UMOV UR6, 0x400 ;  /* 0x0000040000067882 */ /* 0x000fe40000000000 */
[----:B--2---:R-:W-:-:S04]  /*0b40*/  ULEA UR6, UR7, UR6, 0x18 ;  /* 0x0000000607067291 */ /* 0x004fc8000f8ec0ff */
[----:B------:R-:W0:Y:S02]  /*0b50*/  @!P0 LDS R12, [UR5] ;  /* 0x00000005ff0c8984 */ /* 0x000e240008000800 */
[----:B0-----:R-:W-:Y:S01]  /*0b60*/  @!P0 IMAD.IADD R7, R11, 0x1, R12 ;  /* 0x000000010b078824 */ /* 0x001fe200078e020c */
[----:B------:R-:W-:-:S04]  /*0b70*/  LEA R12, R2, UR6, 0x2 ;  /* 0x00000006020c7c11 */ /* 0x000fc8000f8e10ff */
[----:B------:R-:W-:Y:S04]  /*0b80*/  @!P0 STS [UR5], R7 ;  /* 0x00000007ff008988 */ /* 0x000fe80008000805 */
[----:B------:R-:W-:Y:S04]  /*0b90*/  @!P6 LDS R13, [R12+-0x4] ;  /* 0xfffffc000c0de984 */ /* 0x000fe80000000800 */
[----:B------:R-:W0:Y:S02]  /*0ba0*/  @!P6 LDS R14, [R12] ;  /* 0x000000000c0ee984 */ /* 0x000e240000000800 */
[----:B0-----:R-:W-:-:S02]  /*0bb0*/  @!P6 IADD3 R13, PT, PT, R13, R14, RZ ;  /* 0x0000000e0d0de210 */ /* 0x001fc40007ffe0ff */
[----:B------:R-:W-:Y:S04]  /*0bc0*/  @!P5 LDS R14, [R12+-0x8] ;  /* 0xfffff8000c0ed984 */ /* 0x000fe80000000800 */
[----:B------:R-:W-:Y:S01]  /*0bd0*/  @!P6 STS [R12], R13 ;  /* 0x0000000d0c00e388 */ /* 0x000fe20000000800 */
[----:B------:R-:W-:-:S03]  /*0be0*/  ISETP.GT.U32.AND P6, PT, R15, 0xb, PT ;  /* 0x0000000b0f00780c */ /* 0x000fc60003fc4070 */
[----:B-1----:R-:W0:Y:S10]  /*0bf0*/  @!P5 LDS R17, [R12] ;  /* 0x000000000c11d984 */ /* 0x002e340000000800 */
[----:B------:R-:W-:Y:S01]  /*0c00*/  @!P6 LDS R7, [R12+-0x10] ;  /* 0xfffff0000c07e984 */ /* 0x000fe20000000800 */
[----:B0-----:R-:W-:-:S05]  /*0c10*/  @!P5 IMAD.IADD R15, R14, 0x1, R17 ;  /* 0x000000010e0fd824 */ /* 0x001fca00078e0211 */
[----:B------:R-:W-:Y:S04]  /*0c20*/  @!P5 STS [R12], R15 ;  /* 0x0000000f0c00d388 */ /* 0x000fe80000000800 */
[----:B------:R-:W0:Y:S02]  /*0c30*/  @!P6 LDS R14, [R12] ;  /* 0x000000000c0ee984 */ /* 0x000e240000000800 */
[----:B0-----:R-:W-:Y:S02]  /*0c40*/  @!P6 IMAD.IADD R17, R7, 0x1, R14 ;  /* 0x000000010711e824 */ /* 0x001fe400078e020e */
[----:B------:R-:W-:Y:S04]  /*0c50*/  @!P3 LDS R7, [R12+-0x20] ;  /* 0xffffe0000c07b984 */ /* 0x000fe80000000800 */
[----:B------:R-:W-:Y:S04]  /*0c60*/  @!P6 STS [R12], R17 ;  /* 0x000000110c00e388 */ /* 0x000fe80000000800 */
[----:B------:R-:W0:Y:S02]  /*0c70*/  @!P3 LDS R14, [R12] ;  /* 0x000000000c0eb984 */ /* 0x000e240000000800 */
[----:B0-----:R-:W-:-:S05]  /*0c80*/  @!P3 IMAD.IADD R13, R7, 0x1, R14 ;  /* 0x00000001070db824 */ /* 0x001fca00078e020e */
[----:B------:R0:W-:Y:S04]  /*0c90*/  @!P3 STS [R12], R13 ;  /* 0x0000000d0c00b388 */ /* 0x0001e80000000800 */
[----:B------:R-:W2:Y:S02]  /*0ca0*/  LDS R7, [UR5+0x7c] ;  /* 0x00007c05ff077984 */ /* 0x000ea40008000800 */
.L_x_8:
[----:B------:R-:W-:Y:S05]  /*0cb0*/  BSYNC.RECONVERGENT B0 ;  /* 0x0000000000007941 */ /* 0x000fea0003800200 */
.L_x_7:
[----:B------:R-:W-:Y:S06]  /*0cc0*/  BAR.SYNC.DEFER_BLOCKING 0x0 ;  /* 0x0000000000007b1d */ /* 0x000fec0000010000 */
[----:B------:R-:W-:Y:S01]  /*0cd0*/  BSSY.RECONVERGENT B0, `(.L_x_9) ;  /* 0x000000e000007945 */ /* 0x000fe20003800200 */
[----:B------:R3:W4:Y:S03]  /*0ce0*/  @P1 LDS R11, [R8+UR4+-0x4] ;  /* 0xfffffc04080b1984 */ /* 0x0007260008000800 */
[----:B------:R-:W-:Y:S05]  /*0cf0*/  @P4 BRA `(.L_x_10) ;  /* 0x00000000002c4947 */ /* 0x000fea0003800000 */
[----:B------:R-:W5:Y:S01]  /*0d00*/  LDC.64 R14, c[0x0][0x3a8] ;  /* 0x0000ea00ff0e7b82 */ /* 0x000f620000000a00 */
[----:B-1--4-:R-:W-:Y:S02]  /*0d10*/  IMAD.IADD R17, R2, 0x1, R11 ;  /* 0x0000000102117824 */ /* 0x012fe400078e020b */
[----:B------:R-:W-:-:S05]  /*0d20*/  IMAD.MOV.U32 R22, RZ, RZ, R16 ;  /* 0x000000ffff167224 */ /* 0x000fca00078e0010 */
[----:B0-----:R-:W0:Y:S01]  /*0d30*/  LDC.64 R12, c[0x0][0x3a0] ;  /* 0x0000e800ff0c7b82 */ /* 0x001e220000000a00 */
[----:B-----5:R-:W-:-:S07]  /*0d40*/  IMAD.WIDE R14, R17, 0x4, R14 ;  /* 0x00000004110e7825 */ /* 0x020fce00078e020e */
.L_x_11:
[----:B0-----:R-:W-:-:S06]  /*0d50*/  IMAD.WIDE R16, R22, 0x4, R12 ;  /* 0x0000000416107825 */ /* 0x001fcc00078e020c */
[----:B------:R-:W4:Y:S01]  /*0d60*/  LDG.E R17, desc[UR8][R16.64] ;  /* 0x0000000810117981 */ /* 0x000f22000c1e1900 */
[----:B------:R-:W-:-:S04]  /*0d70*/  IADD3 R22, PT, PT, R22, 0x20, RZ ;  /* 0x0000002016167810 */ /* 0x000fc80007ffe0ff */
[----:B------:R-:W-:Y:S01]  /*0d80*/  ISETP.GE.AND P1, PT, R22, R21, PT ;  /* 0x000000151600720c */ /* 0x000fe20003f26270 */
[----:B----4-:R0:W-:-:S12]  /*0d90*/  STG.E desc[UR8][R14.64], R17 ;  /* 0x000000110e007986 */ /* 0x0101d8000c101908 */
[----:B------:R-:W-:Y:S05]  /*0da0*/  @!P1 BRA `(.L_x_11) ;  /* 0xfffffffc00e89947 */ /* 0x000fea000383ffff */
.L_x_10:
[----:B------:R-:W-:Y:S05]  /*0db0*/  BSYNC.RECONVERGENT B0 ;  /* 0x0000000000007941 */ /* 0x000fea0003800200 */
.L_x_9:
[----:B0-----:R-:W0:Y:S01]  /*0dc0*/  LDS R12, [R8+UR4] ;  /* 0x00000004080c7984 */ /* 0x001e220008000800 */
[----:B-1----:R-:W-:Y:S01]  /*0dd0*/  MOV R17, 0x400 ;  /* 0x0000040000117802 */ /* 0x002fe20000000f00 */
[----:B------:R-:W-:Y:S01]  /*0de0*/  BSSY.RECONVERGENT B0, `(.L_x_12) ;  /* 0x0000030000007945 */ /* 0x000fe20003800200 */
[----:B------:R-:W-:Y:S02]  /*0df0*/  LEA.HI.SX32 R19, R4, R19, 0x1b ;  /* 0x0000001304137211 */ /* 0x000fe400078fdaff */
[----:B------:R-:W-:Y:S02]  /*0e00*/  LEA R14, R20, R17, 0x18 ;  /* 0x00000011140e7211 */ /* 0x000fe400078ec0ff */
[----:B------:R-:W-:-:S04]  /*0e10*/  ISETP.GE.AND P4, PT, R19, R10, PT ;  /* 0x0000000a1300720c */ /* 0x000fc80003f86270 */
[----:B------:R-:W1:Y:S01]  /*0e20*/  LDS R14, [R14+0x40] ;  /* 0x000040000e0e7984 */ /* 0x000e620000000800 */
[----:B0-----:R-:W-:-:S05]  /*0e30*/  IMAD.HI R12, R12, 0x10624dd3, RZ ;  /* 0x10624dd30c0c7827 */ /* 0x001fca00078e02ff */
[----:B------:R-:W-:-:S04]  /*0e40*/  SHF.R.U32.HI R13, RZ, 0x1f, R12 ;  /* 0x0000001fff0d7819 */ /* 0x000fc8000001160c */
[----:B------:R-:W-:-:S04]  /*0e50*/  LEA.HI.SX32 R13, R12, R13, 0x19 ;  /* 0x0000000d0c0d7211 */ /* 0x000fc800078fcaff */
[----:B-1----:R-:W-:-:S13]  /*0e60*/  ISETP.NE.AND P1, PT, R13, R14, PT ;  /* 0x0000000e0d00720c */ /* 0x002fda0003f25270 */
[----:B------:R-:W-:Y:S05]  /*0e70*/  @P1 BRA `(.L_x_13) ;  /* 0x0000000000601947 */ /* 0x000fea0003800000 */
[----:B------:R-:W-:Y:S05]  /*0e80*/  @P0 BRA `(.L_x_14) ;  /* 0x0000000000940947 */ /* 0x000fea0003800000 */
[----:B------:R-:W-:-:S04]  /*0e90*/  IMAD.HI R12, R18, 0x10624dd3, RZ ;  /* 0x10624dd3120c7827 */ /* 0x000fc800078e02ff */
[----:B------:R-:W-:Y:S01]  /*0ea0*/  VIADD R21, R17, 0x48 ;  /* 0x0000004811157836 */ /* 0x000fe20000000000 */
[----:B------:R-:W-:-:S04]  /*0eb0*/  SHF.R.U32.HI R13, RZ, 0x1f, R12 ;  /* 0x0000001fff0d7819 */ /* 0x000fc8000001160c */
[----:B------:R-:W-:Y:S02]  /*0ec0*/  LEA.HI.SX32 R13, R12, R13, 0x1a ;  /* 0x0000000d0c0d7211 */ /* 0x000fe400078fd2ff */
[----:B------:R-:W-:-:S03]  /*0ed0*/  LEA R12, R20, R21, 0x18 ;  /* 0x00000015140c7211 */ /* 0x000fc600078ec0ff */
[----:B------:R-:W-:-:S04]  /*0ee0*/  IMAD R15, R13, -0x3e8, R18 ;  /* 0xfffffc180d0f7824 */ /* 0x000fc800078e0212 */
[----:B------:R-:W-:-:S05]  /*0ef0*/  IMAD R21, R15, 0x4, R12 ;  /* 0x000000040f157824 */ /* 0x000fca00078e020c */
[----:B------:R-:W0:Y:S02]  /*0f00*/  LDS R12, [R21] ;  /* 0x00000000150c7984 */ /* 0x000e240000000800 */
[----:B0-----:R-:W-:-:S13]  /*0f10*/  ISETP.NE.AND P1, PT, R12, -0x1, PT ;  /* 0xffffffff0c00780c */ /* 0x001fda0003f25270 */
[----:B------:R-:W-:Y:S05]  /*0f20*/  @P1 BRA `(.L_x_14) ;  /* 0x00000000006c1947 */ /* 0x000fea0003800000 */
[----:B------:R-:W-:Y:S04]  /*0f30*/  STS [R21], R18 ;  /* 0x0000001215007388 */ /* 0x000fe80000000800 */
[----:B------:R-:W0:Y:S02]  /*0f40*/  LDS R13, [R21] ;  /* 0x00000000150d7984 */ /* 0x000e240000000800 */
[----:B0-----:R-:W-:-:S13]  /*0f50*/  ISETP.NE.AND P1, PT, R13, R18, PT ;  /* 0x000000120d00720c */ /* 0x001fda0003f25270 */
[----:B------:R-:W-:Y:S05]  /*0f60*/  @P1 BRA `(.L_x_14) ;  /* 0x00000000005c1947 */ /* 0x000fea0003800000 */
[----:B----4-:R-:W-:-:S04]  /*0f70*/  IMAD.HI R12, R11, 0x10624dd3, RZ ;  /* 0x10624dd30b0c7827 */ /* 0x010fc800078e02ff */
[----:B------:R-:W-:Y:S01]  /*0f80*/  VIADD R21, R17, 0xfe8 ;  /* 0x00000fe811157836 */ /* 0x000fe20000000000 */
[----:B------:R-:W-:-:S04]  /*0f90*/  SHF.R.U32.HI R13, RZ, 0x1f, R12 ;  /* 0x0000001fff0d7819 */ /* 0x000fc8000001160c */
[----:B------:R-:W-:Y:S02]  /*0fa0*/  LEA R16, R20, R21, 0x18 ;  /* 0x0000001514107211 */ /* 0x000fe400078ec0ff */
[----:B------:R-:W-:-:S03]  /*0fb0*/  LEA.HI.SX32 R14, R12, R13, 0x19 ;  /* 0x0000000d0c0e7211 */ /* 0x000fc600078fcaff */
[----:B------:R-:W-:Y:S02]  /*0fc0*/  IMAD R12, R15, 0x4, R16 ;  /* 0x000000040f0c7824 */ /* 0x000fe400078e0210 */
[----:B------:R-:W-:-:S05]  /*0fd0*/  IMAD R13, R14, -0x7d0, R11 ;  /* 0xfffff8300e0d7824 */ /* 0x000fca00078e020b */
[----:B------:R1:W-:Y:S01]  /*0fe0*/  STS [R12], R13 ;  /* 0x0000000d0c007388 */ /* 0x0003e20000000800 */
[----:B------:R-:W-:Y:S05]  /*0ff0*/  BRA `(.L_x_14) ;  /* 0x0000000000387947 */ /* 0x000fea0003800000 */
.L_x_13:
[----:B------:R-:W-:Y:S01]  /*1000*/  LEA R21, R20, R17, 0x18 ;  /* 0x0000001114157211 */ /* 0x000fe200078ec0ff */
[----:B----4-:R-:W-:-:S04]  /*1010*/  IMAD.HI R13, R11, 0x10624dd3, RZ ;  /* 0x10624dd30b0d7827 */ /* 0x010fc800078e02ff */
[----:B------:R-:W0:Y:S01]  /*1020*/  LDS R12, [R21+0x40] ;  /* 0x00004000150c7984 */ /* 0x000e220000000800 */
[----:B------:R-:W-:-:S04]  /*1030*/  SHF.R.U32.HI R14, RZ, 0x1f, R13 ;  /* 0x0000001fff0e7819 */ /* 0x000fc8000001160d */
[----:B------:R-:W-:-:S04]  /*1040*/  LEA.HI.SX32 R13, R13, R14, 0x19 ;  /* 0x0000000e0d0d7211 */ /* 0x000fc800078fcaff */
[----:B0-----:R-:W-:-:S04]  /*1050*/  ISETP.NE.AND P1, PT, R13, R12, PT ;  /* 0x0000000c0d00720c */ /* 0x001fc80003f25270 */
[----:B------:R-:W-:-:S13]  /*1060*/  ISETP.NE.OR P1, PT, R2, RZ, P1 ;  /* 0x000000ff0200720c */ /* 0x000fda0000f25670 */
[----:B------:R-:W0:Y:S02]  /*1070*/  @!P1 LDS R12, [R21+0x40] ;  /* 0x00004000150c9984 */ /* 0x000e240000000800 */
[----:B0-----:R-:W-:Y:S02]  /*1080*/  @!P1 VIADD R14, R12, 0x1 ;  /* 0x000000010c0e9836 */ /* 0x001fe40000000000 */
[----:B------:R-:W0:Y:S03]  /*1090*/  @!P1 LDC.64 R12, c[0x0][0x3c8] ;  /* 0x0000f200ff0c9b82 */ /* 0x000e260000000a00 */
[----:B------:R-:W-:Y:S04]  /*10a0*/  @!P1 STS [R21+0x44], R14 ;  /* 0x0000440e15009388 */ /* 0x000fe80000000800 */
[----:B------:R-:W0:Y:S02]  /*10b0*/  @!P1 LDS R15, [R21+0x44] ;  /* 0x00004400150f9984 */ /* 0x000e240000000800 */
[----:B0-----:R-:W-:-:S05]  /*10c0*/  @!P1 IMAD.WIDE R12, R15, 0x4, R12 ;  /* 0x000000040f0c9825 */ /* 0x001fca00078e020c */
[----:B------:R0:W-:Y:S02]  /*10d0*/  @!P1 STG.E desc[UR8][R12.64], R11 ;  /* 0x0000000b0c009986 */ /* 0x0001e4000c101908 */
.L_x_14:
[----:B------:R-:W-:Y:S05]  /*10e0*/  BSYNC.RECONVERGENT B0 ;  /* 0x0000000000007941 */ /* 0x000fea0003800200 */
.L_x_12:
[----:B------:R-:W-:Y:S01]  /*10f0*/  BAR.SYNC.DEFER_BLOCKING 0x0 ;  /* 0x0000000000007b1d */ /* 0x000fe20000010000 */
[----:B------:R-:W-:-:S05]  /*1100*/  LEA R16, R20, R17, 0x18 ;  /* 0x0000001114107211 */ /* 0x000fca00078ec0ff */
[----:B01----:R-:W-:Y:S04]  /*1110*/  LDS R12, [R16+0x44] ;  /* 0x00004400100c7984 */ /* 0x003fe80000000800 */
[----:B------:R-:W0:Y:S02]  /*1120*/  LDS R13, [R16+0x40] ;  /* 0x00004000100d7984 */ /* 0x000e240000000800 */
[----:B0-----:R-:W-:-:S13]  /*1130*/  ISETP.NE.AND P1, PT, R12, R13, PT ;  /* 0x0000000d0c00720c */ /* 0x001fda0003f25270 */
[----:B------:R-:W-:Y:S05]  /*1140*/  @!P1 BRA `(.L_x_15) ;  /* 0x0000000400349947 */ /* 0x000fea0003800000 */
[----:B------:R-:W0:Y:S01]  /*1150*/  LDS R16, [R16+0x40] ;  /* 0x0000400010107984 */ /* 0x000e220000000800 */
[C---:B------:R-:W-:Y:S01]  /*1160*/  ISETP.GT.U32.AND P6, PT, R0.reuse, 0x3e7, PT ;  /* 0x000003e70000780c */ /* 0x040fe20003fc4070 */
[----:B------:R-:W-:Y:S01]  /*1170*/  BSSY.RECONVERGENT B0, `(.L_x_16) ;  /* 0x0000016000007945 */ /* 0x000fe20003800200 */
[----:B------:R-:W-:-:S11]  /*1180*/  ISETP.NE.AND P1, PT, R0, RZ, PT ;  /* 0x000000ff0000720c */ /* 0x000fd60003f25270 */
[----:B------:R-:W-:Y:S05]  /*1190*/  @P6 BRA `(.L_x_17) ;  /* 0x00000000004c6947 */ /* 0x000fea0003800000 */
[C---:B------:R-:W-:Y:S01]  /*11a0*/  VIADD R13, R17.reuse, 0x48 ;  /* 0x00000048110d7836 */ /* 0x040fe20000000000 */
[----:B------:R-:W-:Y:S01]  /*11b0*/  IADD3 R21, PT, PT, R17, 0xfe8, RZ ;  /* 0x00000fe811157810 */ /* 0x000fe20007ffe0ff */
[----:B------:R-:W-:-:S03]  /*11c0*/  IMAD.MOV.U32 R23, RZ, RZ, R0 ;  /* 0x000000ffff177224 */ /* 0x000fc600078e0000 */
[C---:B------:R-:W-:Y:S02]  /*11d0*/  LEA R22, R20.reuse, R13, 0x18 ;  /* 0x0000000d14167211 */ /* 0x040fe400078ec0ff */
[----:B------:R-:W-:-:S07]  /*11e0*/  LEA R21, R20, R21, 0x18 ;  /* 0x0000001514157211 */ /* 0x000fce00078ec0ff */
.L_x_18:
[C---:B-1----:R-:W-:Y:S01]  /*11f0*/  IMAD R27, R23.reuse, 0x4, R22 ;  /* 0x00000004171b7824 */ /* 0x042fe200078e0216 */
[----:B------:R-:W1:Y:S01]  /*1200*/  LDC.64 R14, c[0x0][0x3b0] ;  /* 0x0000ec00ff0e7b82 */ /* 0x000e620000000a00 */
[C---:B------:R-:W-:Y:S02]  /*1210*/  IMAD R25, R23.reuse, 0x4, R21 ;  /* 0x0000000417197824 */ /* 0x040fe400078e0215 */
[----:B0-----:R-:W-:Y:S02]  /*1220*/  IMAD R29, R16, 0x3e8, R23 ;  /* 0x000003e8101d7824 */ /* 0x001fe400078e0217 */
[----:B------:R-:W0:Y:S01]  /*1230*/  LDS R27, [R27] ;  /* 0x000000001b1b7984 */ /* 0x000e220000000800 */
[----:B------:R-:W-:Y:S02]  /*1240*/  VIADD R23, R23, UR10 ;  /* 0x0000000a17177c36 */ /* 0x000fe40008000000 */
[----:B------:R-:W5:Y:S01]  /*1250*/  LDC.64 R12, c[0x0][0x3b8] ;  /* 0x0000ee00ff0c7b82 */ /* 0x000f620000000a00 */
[----:B------:R-:W2:Y:S02]  /*1260*/  LDS R25, [R25] ;  /* 0x0000000019197984 */ /* 0x000ea40000000800 */
[----:B------:R-:W-:Y:S01]  /*1270*/  ISETP.GE.U32.AND P5, PT, R23, 0x3e8, PT ;  /* 0x000003e81700780c */ /* 0x000fe20003fa6070 */
[----:B-1----:R-:W-:-:S04]  /*1280*/  IMAD.WIDE R14, R29, 0x4, R14 ;  /* 0x000000041d0e7825 */ /* 0x002fc800078e020e */
[----:B-----5:R-:W-:Y:S01]  /*1290*/  IMAD.WIDE R12, R29, 0x4, R12 ;  /* 0x000000041d0c7825 */ /* 0x020fe200078e020c */
[----:B0-----:R1:W-:Y:S04]  /*12a0*/  STG.E desc[UR8][R14.64], R27 ;  /* 0x0000001b0e007986 */ /* 0x0013e8000c101908 */
[----:B--2---:R1:W-:Y:S03]  /*12b0*/  STG.E desc[UR8][R12.64], R25 ;  /* 0x000000190c007986 */ /* 0x0043e6000c101908 */
[----:B------:R-:W-:Y:S05]  /*12c0*/  @!P5 BRA `(.L_x_18) ;  /* 0xfffffffc00c8d947 */ /* 0x000fea000383ffff */
.L_x_17:
[----:B------:R-:W-:Y:S05]  /*12d0*/  BSYNC.RECONVERGENT B0 ;  /* 0x0000000000007941 */ /* 0x000fea0003800200 */
.L_x_16:
[----:B------:R-:W-:Y:S01]  /*12e0*/  BAR.SYNC.DEFER_BLOCKING 0x0 ;  /* 0x0000000000007b1d */ /* 0x000fe20000010000 */
[----:B------:R-:W-:-:S05]  /*12f0*/  LEA R23, R20, R17, 0x18 ;  /* 0x0000001114177211 */ /* 0x000fca00078ec0ff */
[----:B------:R-:W-:Y:S04]  /*1300*/  BSSY.RECONVERGENT B0, `(.L_x_19) ;  /* 0x000000f000007945 */ /* 0x000fe80003800200 */
[----:B------:R-:W-:Y:S05]  /*1310*/  @P6 BRA `(.L_x_20) ;  /* 0x0000000000346947 */ /* 0x000fea0003800000 */
[C---:B-1----:R-:W-:Y:S01]  /*1320*/  VIADD R13, R17.reuse, 0x48 ;  /* 0x00000048110d7836 */ /* 0x042fe20000000000 */
[----:B------:R-:W-:Y:S01]  /*1330*/  MOV R12, R0 ;  /* 0x00000000000c7202 */ /* 0x000fe20000000f00 */
[----:B------:R-:W-:Y:S02]  /*1340*/  VIADD R21, R17, 0xfe8 ;  /* 0x00000fe811157836 */ /* 0x000fe40000000000 */
[----:B0-----:R-:W-:Y:S01]  /*1350*/  IMAD.MOV.U32 R16, RZ, RZ, -0x1 ;  /* 0xffffffffff107424 */ /* 0x001fe200078e00ff */
[C---:B------:R-:W-:Y:S02]  /*1360*/  LEA R15, R20.reuse, R13, 0x18 ;  /* 0x0000000d140f7211 */ /* 0x040fe400078ec0ff */
[----:B------:R-:W-:-:S07]  /*1370*/  LEA R21, R20, R21, 0x18 ;  /* 0x0000001514157211 */ /* 0x000fce00078ec0ff */
.L_x_21:
[C---:B------:R-:W-:Y:S02]  /*1380*/  IMAD R13, R12.reuse, 0x4, R15 ;  /* 0x000000040c0d7824 */ /* 0x040fe400078e020f */
[C---:B------:R-:W-:Y:S02]  /*1390*/  IMAD R14, R12.reuse, 0x4, R21 ;  /* 0x000000040c0e7824 */ /* 0x040fe400078e0215 */
[----:B------:R-:W-:Y:S01]  /*13a0*/  VIADD R12, R12, UR10 ;  /* 0x0000000a0c0c7c36 */ /* 0x000fe20008000000 */
[----:B------:R0:W-:Y:S04]  /*13b0*/  STS [R13], R16 ;  /* 0x000000100d007388 */ /* 0x0001e80000000800 */
[----:B------:R0:W-:Y:S01]  /*13c0*/  STS [R14], R16 ;  /* 0x000000100e007388 */ /* 0x0001e20000000800 */
[----:B------:R-:W-:-:S13]  /*13d0*/  ISETP.GE.U32.AND P5, PT, R12, 0x3e8, PT ;  /* 0x000003e80c00780c */ /* 0x000fda0003fa6070 */
[----:B0-----:R-:W-:Y:S05]  /*13e0*/  @!P5 BRA `(.L_x_21) ;  /* 0xfffffffc00e4d947 */ /* 0x001fea000383ffff */
.L_x_20:
[----:B------:R-:W-:Y:S05]  /*13f0*/  BSYNC.RECONVERGENT B0 ;  /* 0x0000000000007941 */ /* 0x000fea0003800200 */
.L_x_19:
[----:B------:R-:W-:Y:S06]  /*1400*/  BAR.SYNC.DEFER_BLOCKING 0x0 ;  /* 0x0000000000007b1d */ /* 0x000fec0000010000 */
[----:B------:R-:W-:Y:S01]  /*1410*/  BSSY.RECONVERGENT B0, `(.L_x_15) ;  /* 0x0000020000007945 */ /* 0x000fe20003800200 */
[----:B-1----:R-:W1:Y:S02]  /*1420*/  @!P1 LDS R12, [R23+0x40] ;  /* 0x00004000170c9984 */ /* 0x002e640000000800 */
[----:B-1----:R-:W-:-:S05]  /*1430*/  @!P1 VIADD R12, R12, 0x1 ;  /* 0x000000010c0c9836 */ /* 0x002fca0000000000 */
[----:B------:R-:W-:Y:S04]  /*1440*/  @!P1 STS [R23+0x40], R12 ;  /* 0x0000400c17009388 */ /* 0x000fe80000000800 */
[----:B------:R-:W1:Y:S04]  /*1450*/  LDS R13, [R8+UR4] ;  /* 0x00000004080d7984 */ /* 0x000e680008000800 */
[----:B------:R-:W5:Y:S01]  /*1460*/  LDS R15, [R23+0x44] ;  /* 0x00004400170f7984 */ /* 0x000f620000000800 */
[----:B-1----:R-:W-:-:S05]  /*1470*/  IMAD.HI R13, R13, 0x10624dd3, RZ ;  /* 0x10624dd30d0d7827 */ /* 0x002fca00078e02ff */
[----:B------:R-:W-:-:S04]  /*1480*/  SHF.R.U32.HI R14, RZ, 0x1f, R13 ;  /* 0x0000001fff0e7819 */ /* 0x000fc8000001160d */
[----:B------:R-:W-:-:S04]  /*1490*/  LEA.HI.SX32 R14, R13, R14, 0x19 ;  /* 0x0000000e0d0e7211 */ /* 0x000fc800078fcaff */
[----:B-----5:R-:W-:-:S13]  /*14a0*/  ISETP.NE.OR P0, PT, R14, R15, P0 ;  /* 0x0000000f0e00720c */ /* 0x020fda0000705670 */
[----:B------:R-:W-:Y:S05]  /*14b0*/  @P0 BRA `(.L_x_22) ;  /* 0x0000000000540947 */ /* 0x000fea0003800000 */
[----:B------:R-:W-:-:S04]  /*14c0*/  IMAD.HI R12, R18, 0x10624dd3, RZ ;  /* 0x10624dd3120c7827 */ /* 0x000fc800078e02ff */
[----:B------:R-:W-:Y:S01]  /*14d0*/  VIADD R15, R17, 0x48 ;  /* 0x00000048110f7836 */ /* 0x000fe20000000000 */
[----:B------:R-:W-:-:S04]  /*14e0*/  SHF.R.U32.HI R13, RZ, 0x1f, R12 ;  /* 0x0000001fff0d7819 */ /* 0x000fc8000001160c */
[----:B------:R-:W-:Y:S02]  /*14f0*/  LEA.HI.SX32 R13, R12, R13, 0x1a ;  /* 0x0000000d0c0d7211 */ /* 0x000fe400078fd2ff */
[----:B------:R-:W-:-:S03]  /*1500*/  LEA R15, R20, R15, 0x18 ;  /* 0x0000000f140f7211 */ /* 0x000fc600078ec0ff */
[----:B------:R-:W-:-:S05]  /*1510*/  IMAD R12, R13, -0x3e8, R18 ;  /* 0xfffffc180d0c7824 */ /* 0x000fca00078e0212 */
[----:B------:R-:W-:-:S05]  /*1520*/  LEA R15, R12, R15, 0x2 ;  /* 0x0000000f0c0f7211 */ /* 0x000fca00078e10ff */
[----:B------:R-:W1:Y:S02]  /*1530*/  LDS R13, [R15] ;  /* 0x000000000f0d7984 */ /* 0x000e640000000800 */
[----:B-1----:R-:W-:-:S13]  /*1540*/  ISETP.NE.AND P0, PT, R13, -0x1, PT ;  /* 0xffffffff0d00780c */ /* 0x002fda0003f05270 */
[----:B------:R-:W-:Y:S05]  /*1550*/  @P0 BRA `(.L_x_22) ;  /* 0x00000000002c0947 */ /* 0x000fea0003800000 */
[----:B------:R-:W-:Y:S04]  /*1560*/  STS [R15], R18 ;  /* 0x000000120f007388 */ /* 0x000fe80000000800 */
[----:B------:R-:W1:Y:S02]  /*1570*/  LDS R13, [R15] ;  /* 0x000000000f0d7984 */ /* 0x000e640000000800 */
[----:B-1----:R-:W-:-:S13]  /*1580*/  ISETP.NE.AND P0, PT, R13, R18, PT ;  /* 0x000000120d00720c */ /* 0x002fda0003f05270 */
[----:B----4-:R-:W-:-:S04]  /*1590*/  @!P0 IMAD.HI R13, R11, 0x10624dd3, RZ ;  /* 0x10624dd30b0d8827 */ /* 0x010fc800078e02ff */
[----:B------:R-:W-:Y:S01]  /*15a0*/  @!P0 VIADD R17, R17, 0xfe8 ;  /* 0x00000fe811118836 */ /* 0x000fe20000000000 */
[----:B------:R-:W-:-:S04]  /*15b0*/  @!P0 SHF.R.U32.HI R14, RZ, 0x1f, R13 ;  /* 0x0000001fff0e8819 */ /* 0x000fc8000001160d */
[----:B------:R-:W-:Y:S02]  /*15c0*/  @!P0 LEA R17, R20, R17, 0x18 ;  /* 0x0000001114118211 */ /* 0x000fe400078ec0ff */
[----:B------:R-:W-:-:S03]  /*15d0*/  @!P0 LEA.HI.SX32 R14, R13, R14, 0x19 ;  /* 0x0000000e0d0e8211 */ /* 0x000fc600078fcaff */
[----:B------:R-:W-:Y:S02]  /*15e0*/  @!P0 IMAD R12, R12, 0x4, R17 ;  /* 0x000000040c0c8824 */ /* 0x000fe400078e0211 */
[----:B------:R-:W-:-:S05]  /*15f0*/  @!P0 IMAD R11, R14, -0x7d0, R11 ;  /* 0xfffff8300e0b8824 */ /* 0x000fca00078e020b */
[----:B------:R1:W-:Y:S02]  /*1600*/  @!P0 STS [R12], R11 ;  /* 0x0000000b0c008388 */ /* 0x0003e40000000800 */
.L_x_22:
[----:B------:R-:W-:Y:S05]  /*1610*/  BSYNC.RECONVERGENT B0 ;  /* 0x0000000000007941 */ /* 0x000fea0003800200 */
.L_x_15:
[----:B-12-4-:R-:W-:Y:S01]  /*1620*/  IMAD.MOV.U32 R11, RZ, RZ, R7 ;  /* 0x000000ffff0b7224 */ /* 0x016fe200078e0007 */
[----:B------:R-:W-:Y:S06]  /*1630*/  @!P4 BRA `(.L_x_23) ;  /* 0xfffffff000ccc947 */ /* 0x000fec000383ffff */
.L_x_6:
[----:B------:R-:W-:Y:S05]  /*1640*/  WARPSYNC.ALL ;  /* 0x0000000000007948 */ /* 0x000fea0003800000 */
[----:B------:R-:W-:Y:S01]  /*1650*/  ISETP.GT.U32.AND P0, PT, R0, 0x3e7, PT ;  /* 0x000003e70000780c */ /* 0x000fe20003f04070 */
[----:B------:R-:W1:Y:S08]  /*1660*/  S2UR UR6, SR_CgaCtaId ;  /* 0x00000000000679c3 */ /* 0x000e700000008800 */
[----:B------:R-:W-:Y:S06]  /*1670*/  BAR.SYNC.DEFER_BLOCKING 0x0 ;  /* 0x0000000000007b1d */ /* 0x000fec0000010000 */
[----:B------:R-:W-:Y:S01]  /*1680*/  UMOV UR5, 0x400 ;  /* 0x0000040000057882 */ /* 0x000fe20000000000 */
[----:B------:R-:W-:Y:S01]  /*1690*/  BSSY.RECONVERGENT B0, `(.L_x_24) ;  /* 0x000006b000007945 */ /* 0x000fe20003800200 */
[----:B-1----:R-:W-:-:S09]  /*16a0*/  ULEA UR5, UR6, UR5, 0x18 ;  /* 0x0000000506057291 */ /* 0x002fd2000f8ec0ff */
[----:B------:R-:W1:Y:S01]  /*16b0*/  LDS R11, [UR5+0x40] ;  /* 0x00004005ff0b7984 */ /* 0x000e620008000800 */
[----:B------:R-:W-:Y:S05]  /*16c0*/  @P0 BRA `(.L_x_25) ;  /* 0x00000004009c0947 */ /* 0x000fea0003800000 */
[----:B------:R-:W-:Y:S01]  /*16d0*/  LOP3.LUT R10, R5, 0x3, RZ, 0xc0, !PT ;  /* 0x00000003050a7812 */ /* 0x000fe200078ec0ff */
[----:B------:R-:W-:Y:S01]  /*16e0*/  BSSY.RECONVERGENT B1, `(.L_x_26) ;  /* 0x0000032000017945 */ /* 0x000fe20003800200 */
[----:B------:R-:W-:Y:S02]  /*16f0*/  IMAD.MOV.U32 R19, RZ, RZ, R0 ;  /* 0x000000ffff137224 */ /* 0x000fe400078e0000 */
[----:B------:R-:W-:-:S13]  /*1700*/  ISETP.NE.AND P0, PT, R10, 0x3, PT ;  /* 0x000000030a00780c */ /* 0x000fda0003f05270 */
[----:B------:R-:W-:Y:S05]  /*1710*/  @!P0 BRA `(.L_x_27) ;  /* 0x0000000000b88947 */ /* 0x000fea0003800000 */
[----:B------:R-:W2:Y:S01]  /*1720*/  S2UR UR6, SR_CgaCtaId ;  /* 0x00000000000679c3 */ /* 0x000ea20000008800 */
[----:B------:R-:W-:Y:S01]  /*1730*/  UMOV UR5, 0x400 ;  /* 0x0000040000057882 */ /* 0x000fe20000000000 */
[----:B-1----:R-:W-:Y:S01]  /*1740*/  IMAD R19, R11, 0x3e8, R0 ;  /* 0x000003e80b137824 */ /* 0x002fe200078e0200 */
[----:B------:R-:W-:Y:S01]  /*1750*/  UIADD3 UR7, UPT, UPT, UR5, 0x48, URZ ;  /* 0x0000004805077890 */ /* 0x000fe2000fffe0ff */
[----:B------:R-:W-:Y:S01]  /*1760*/  LOP3.LUT P0, RZ, R5, 0x3, RZ, 0xc0, !PT ;  /* 0x0000000305ff7812 */ /* 0x000fe2000780c0ff */
[----:B------:R-:W-:-:S03]  /*1770*/  UIADD3 UR5, UPT, UPT, UR5, 0xfe8, URZ ;  /* 0x00000fe805057890 */ /* 0x000fc6000fffe0ff */
[----:B------:R-:W1:Y:S08]  /*1780*/  LDC.64 R14, c[0x0][0x3b0] ;  /* 0x0000ec00ff0e7b82 */ /* 0x000e700000000a00 */
[----:B------:R-:W4:Y:S01]  /*1790*/  LDC.64 R12, c[0x0][0x3b8] ;  /* 0x0000ee00ff0c7b82 */ /* 0x000f220000000a00 */
[----:B--2---:R-:W-:Y:S02]  /*17a0*/  ULEA UR7, UR6, UR7, 0x18 ;  /* 0x0000000706077291 */ /* 0x004fe4000f8ec0ff */
[----:B------:R-:W-:-:S04]  /*17b0*/  ULEA UR5, UR6, UR5, 0x18 ;  /* 0x0000000506057291 */ /* 0x000fc8000f8ec0ff */
[C---:B------:R-:W-:Y:S02]  /*17c0*/  LEA R18, R0.reuse, UR7, 0x2 ;  /* 0x0000000700127c11 */ /* 0x040fe4000f8e10ff */
[----:B0-----:R-:W-:Y:S01]  /*17d0*/  LEA R16, R0, UR5, 0x2 ;  /* 0x0000000500107c11 */ /* 0x001fe2000f8e10ff */
[C---:B-1----:R-:W-:Y:S02]  /*17e0*/  IMAD.WIDE R14, R19.reuse, 0x4, R14 ;  /* 0x00000004130e7825 */ /* 0x042fe400078e020e */
[----:B------:R-:W0:Y:S04]  /*17f0*/  LDS R17, [R18] ;  /* 0x0000000012117984 */ /* 0x000e280000000800 */
[----:B------:R-:W1:Y:S01]  /*1800*/  LDS R21, [R16] ;  /* 0x0000000010157984 */ /* 0x000e620000000800 */
[----:B----4-:R-:W-:-:S04]  /*1810*/  IMAD.WIDE R12, R19, 0x4, R12 ;  /* 0x00000004130c7825 */ /* 0x010fc800078e020c */
[----:B------:R-:W-:Y:S01]  /*1820*/  VIADD R19, R0, UR10 ;  /* 0x0000000a00137c36 */ /* 0x000fe20008000000 */
[----:B0-----:R2:W-:Y:S04]  /*1830*/  STG.E desc[UR8][R14.64], R17 ;  /* 0x000000110e007986 */ /* 0x0015e8000c101908 */
[----:B-1----:R2:W-:Y:S01]  /*1840*/  STG.E desc[UR8][R12.64], R21 ;  /* 0x000000150c007986 */ /* 0x0025e2000c101908 */
[----:B------:R-:W-:Y:S05]  /*1850*/  @!P0 BRA `(.L_x_27) ;  /* 0x0000000000688947 */ /* 0x000fea0003800000 */
[----:B--2---:R-:W0:Y:S01]  /*1860*/  LDC R17, c[0x0][0x360] ;  /* 0x0000d800ff117b82 */ /* 0x004e220000000800 */
[----:B------:R-:W-:Y:S02]  /*1870*/  VIADD R19, R19, UR10 ;  /* 0x0000000a13137c36 */ /* 0x000fe40008000000 */
[----:B0-----:R-:W-:-:S04]  /*1880*/  IMAD.SHL.U32 R17, R17, 0x4, RZ ;  /* 0x0000000411117824 */ /* 0x001fc800078e00ff */
[----:B------:R-:W-:Y:S01]  /*1890*/  IMAD.IADD R16, R16, 0x1, R17 ;  /* 0x0000000110107824 */ /* 0x000fe200078e0211 */
[----:B------:R-:W-:Y:S02]  /*18a0*/  IADD3 R18, PT, PT, R18, R17, RZ ;  /* 0x0000001112127210 */ /* 0x000fe40007ffe0ff */
[C---:B------:R-:W-:Y:S02]  /*18b0*/  IADD3 R14, P0, PT, R17.reuse, R14, RZ ;  /* 0x0000000e110e7210 */ /* 0x040fe40007f1e0ff */
[----:B------:R-:W-:Y:S01]  /*18c0*/  LDS R23, [R16] ;  /* 0x0000000010177984 */ /* 0x000fe20000000800 */
[----:B------:R-:W-:Y:S02]  /*18d0*/  IADD3 R12, P1, PT, R17, R12, RZ ;  /* 0x0000000c110c7210 */ /* 0x000fe40007f3e0ff */
[----:B------:R-:W-:Y:S01]  /*18e0*/  IMAD.X R15, RZ, RZ, R15, P0 ;  /* 0x000000ffff0f7224 */ /* 0x000fe200000e060f */
[----:B------:R-:W0:Y:S01]  /*18f0*/  LDS R21, [R18] ;  /* 0x0000000012157984 */ /* 0x000e220000000800 */
[----:B------:R-:W-:Y:S01]  /*1900*/  ISETP.NE.AND P0, PT, R10, 0x1, PT ;  /* 0x000000010a00780c */ /* 0x000fe20003f05270 */
[----:B------:R-:W-:-:S02]  /*1910*/  IMAD.X R13, RZ, RZ, R13, P1 ;  /* 0x000000ffff0d7224 */ /* 0x000fc400008e060d */
[----:B0-----:R4:W-:Y:S04]  /*1920*/  STG.E desc[UR8][R14.64], R21 ;  /* 0x000000150e007986 */ /* 0x0019e8000c101908 */
[----:B------:R4:W-:Y:S06]  /*1930*/  STG.E desc[UR8][R12.64], R23 ;  /* 0x000000170c007986 */ /* 0x0009ec000c101908 */
[----:B------:R-:W-:Y:S05]  /*1940*/  @!P0 BRA `(.L_x_27) ;  /* 0x00000000002c8947 */ /* 0x000fea0003800000 */
[C---:B------:R-:W-:Y:S01]  /*1950*/  IMAD.IADD R10, R17.reuse, 0x1, R18 ;  /* 0x00000001110a7824 */ /* 0x040fe200078e0212 */
[C---:B----4-:R-:W-:Y:S01]  /*1960*/  IADD3 R14, P0, PT, R17.reuse, R14, RZ ;  /* 0x0000000e110e7210 */ /* 0x050fe20007f1e0ff */
[C---:B------:R-:W-:Y:S01]  /*1970*/  IMAD.IADD R16, R17.reuse, 0x1, R16 ;  /* 0x0000000111107824 */ /* 0x040fe200078e0210 */
[----:B------:R-:W-:Y:S01]  /*1980*/  IADD3 R12, P1, PT, R17, R12, RZ ;  /* 0x0000000c110c7210 */ /* 0x000fe20007f3e0ff */
[----:B------:R-:W-:Y:S01]  /*1990*/  VIADD R19, R19, UR10 ;  /* 0x0000000a13137c36 */ /* 0x000fe20008000000 */
[----:B------:R-:W0:Y:S01]  /*19a0*/  LDS R21, [R10] ;  /* 0x000000000a157984 */ /* 0x000e220000000800 */
[----:B------:R-:W-:Y:S02]  /*19b0*/  IADD3.X R15, PT, PT, RZ, R15, RZ, P0, !PT ;  /* 0x0000000fff0f7210 */ /* 0x000fe400007fe4ff */
[----:B------:R-:W-:Y:S01]  /*19c0*/  IMAD.X R13, RZ, RZ, R13, P1 ;  /* 0x000000ffff0d7224 */ /* 0x000fe200008e060d */
[----:B------:R-:W1:Y:S04]  /*19d0*/  LDS R23, [R16] ;  /* 0x0000000010177984 */ /* 0x000e680000000800 */
[----:B0-----:R0:W-:Y:S04]  /*19e0*/  STG.E desc[UR8][R14.64], R21 ;  /* 0x000000150e007986 */ /* 0x0011e8000c101908 */
[----:B-1----:R0:W-:Y:S02]  /*19f0*/  STG.E desc[UR8][R12.64], R23 ;  /* 0x000000170c007986 */ /* 0x0021e4000c101908 */
.L_x_27:
[----:B------:R-:W-:Y:S05]  /*1a00*/  BSYNC.RECONVERGENT B1 ;  /* 0x0000000000017941 */ /* 0x000fea0003800200 */
.L_x_26:
[----:B------:R-:W-:-:S13]  /*1a10*/  ISETP.GE.U32.AND P0, PT, R5, 0x3, PT ;  /* 0x000000030500780c */ /* 0x000fda0003f06070 */
[----:B------:R-:W-:Y:S05]  /*1a20*/  @!P0 BRA `(.L_x_25) ;  /* 0x0000000000c48947 */ /* 0x000fea0003800000 */
[----:B0-2-4-:R-:W0:Y:S01]  /*1a30*/  S2R R13, SR_CgaCtaId ;  /* 0x00000000000d7919 */ /* 0x015e220000008800 */
[----:B------:R-:W-:-:S05]  /*1a40*/  MOV R10, 0x400 ;  /* 0x00000400000a7802 */ /* 0x000fca0000000f00 */
[C---:B------:R-:W-:Y:S02]  /*1a50*/  VIADD R18, R10.reuse, 0x48 ;  /* 0x000000480a127836 */ /* 0x040fe40000000000 */
[----:B------:R-:W-:-:S03]  /*1a60*/  VIADD R10, R10, 0xfe8 ;  /* 0x00000fe80a0a7836 */ /* 0x000fc60000000000 */
[C---:B0-----:R-:W-:Y:S02]  /*1a70*/  LEA R18, R13.reuse, R18, 0x18 ;  /* 0x000000120d127211 */ /* 0x041fe400078ec0ff */
[----:B------:R-:W-:-:S07]  /*1a80*/  LEA R10, R13, R10, 0x18 ;  /* 0x0000000a0d0a7211 */ /* 0x000fce00078ec0ff */
.L_x_28:
[C---:B-1----:R-:W-:Y:S01]  /*1a90*/  IMAD R14, R19.reuse, 0x4, R18 ;  /* 0x00000004130e7824 */ /* 0x042fe200078e0212 */
[----:B------:R-:W-:Y:S01]  /*1aa0*/  USHF.L.U32 UR5, UR10, 0x2, URZ ;  /* 0x000000020a057899 */ /* 0x000fe200080006ff */
[----:B------:R-:W-:Y:S01]  /*1ab0*/  IMAD R16, R19, 0x4, R10 ;  /* 0x0000000413107824 */ /* 0x000fe200078e020a */
[----:B------:R-:W0:Y:S01]  /*1ac0*/  LDC.64 R20, c[0x0][0x3b0] ;  /* 0x0000ec00ff147b82 */ /* 0x000e220000000a00 */
[----:B-1----:R-:W-:Y:S01]  /*1ad0*/  IMAD R15, R11, 0x3e8, R19 ;  /* 0x000003e80b0f7824 */ /* 0x002fe200078e0213 */
[----:B------:R-:W1:Y:S02]  /*1ae0*/  LDS R29, [R14] ;  /* 0x000000000e1d7984 */ /* 0x000e640000000800 */
[----:B------:R-:W-:Y:S01]  /*1af0*/  IADD3 R17, PT, PT, R14, UR5, RZ ;  /* 0x000000050e117c10 */ /* 0x000fe2000fffe0ff */
[----:B------:R-:W-:Y:S01]  /*1b00*/  VIADD R24, R16, UR5 ;  /* 0x0000000510187c36 */ /* 0x000fe20008000000 */
[----:B------:R-:W2:Y:S01]  /*1b10*/  LDS R23, [R16] ;  /* 0x0000000010177984 */ /* 0x000ea20000000800 */
[----:B------:R-:W-:Y:S01]  /*1b20*/  VIADD R19, R19, UR5 ;  /* 0x0000000513137c36 */ /* 0x000fe20008000000 */
[----:B------:R-:W4:Y:S01]  /*1b30*/  LDC.64 R12, c[0x0][0x3b8] ;  /* 0x0000ee00ff0c7b82 */ /* 0x000f220000000a00 */
[----:B------:R-:W-:Y:S01]  /*1b40*/  VIADD R28, R17, UR5 ;  /* 0x00000005111c7c36 */ /* 0x000fe20008000000 */
[----:B------:R5:W3:Y:S01]  /*1b50*/  LDS R25, [R14+UR5] ;  /* 0x000000050e197984 */ /* 0x000ae20008000800 */
[----:B------:R-:W-:-:S03]  /*1b60*/  VIADD R26, R24, UR5 ;  /* 0x00000005181a7c36 */ /* 0x000fc60008000000 */
[----:B------:R4:W3:Y:S04]  /*1b70*/  LDS R27, [R16+UR5] ;  /* 0x00000005101b7984 */ /* 0x0008e80008000800 */
[----:B------:R1:W3:Y:S04]  /*1b80*/  LDS R22, [R17+UR5] ;  /* 0x0000000511167984 */ /* 0x0002e80008000800 */
[----:B------:R-:W3:Y:S01]  /*1b90*/  LDS R24, [R24+UR5] ;  /* 0x0000000518187984 */ /* 0x000ee20008000800 */
[----:B0-----:R-:W-:-:S03]  /*1ba0*/  IMAD.WIDE R20, R15, 0x4, R20 ;  /* 0x000000040f147825 */ /* 0x001fc600078e0214 */
[----:B------:R-:W0:Y:S01]  /*1bb0*/  LDS R28, [R28+UR5] ;  /* 0x000000051c1c7984 */ /* 0x000e220008000800 */
[----:B-----5:R-:W-:-:S03]  /*1bc0*/  IADD3 R14, P0, PT, R20, UR5, RZ ;  /* 0x00000005140e7c10 */ /* 0x020fc6000ff1e0ff */
[----:B------:R-:W5:Y:S01]  /*1bd0*/  LDS R26, [R26+UR5] ;  /* 0x000000051a1a7984 */ /* 0x000f620008000800 */
[----:B----4-:R-:W-:-:S04]  /*1be0*/  IMAD.WIDE R12, R15, 0x4, R12 ;  /* 0x000000040f0c7825 */ /* 0x010fc800078e020c */
[----:B------:R-:W-:Y:S01]  /*1bf0*/  IMAD.X R15, RZ, RZ, R21, P0 ;  /* 0x000000ffff0f7224 */ /* 0x000fe200000e0615 */
[----:B------:R-:W-:Y:S01]  /*1c00*/  IADD3 R16, P0, PT, R12, UR5, RZ ;  /* 0x000000050c107c10 */ /* 0x000fe2000ff1e0ff */
[----:B-1----:R1:W-:Y:S04]  /*1c10*/  STG.E desc[UR8][R20.64], R29 ;  /* 0x0000001d14007986 */ /* 0x0023e8000c101908 */
[----:B------:R-:W-:Y:S01]  /*1c20*/  IMAD.X R17, RZ, RZ, R13, P0 ;  /* 0x000000ffff117224 */ /* 0x000fe200000e060d */
[----:B--2---:R2:W-:Y:S04]  /*1c30*/  STG.E desc[UR8][R12.64], R23 ;  /* 0x000000170c007986 */ /* 0x0045e8000c101908 */
[----:B---3--:R3:W-:Y:S01]  /*1c40*/  STG.E desc[UR8][R14.64], R25 ;  /* 0x000000190e007986 */ /* 0x0087e2000c101908 */
[----:B-1----:R-:W-:-:S03]  /*1c50*/  IADD3 R20, P1, PT, R16, UR5, RZ ;  /* 0x0000000510147c10 */ /* 0x002fc6000ff3e0ff */
[----:B------:R1:W-:Y:S01]  /*1c60*/  STG.E desc[UR8][R16.64], R27 ;  /* 0x0000001b10007986 */ /* 0x0003e2000c101908 */
[----:B--2---:R-:W-:Y:S02]  /*1c70*/  IADD3 R12, P0, PT, R14, UR5, RZ ;  /* 0x000000050e0c7c10 */ /* 0x004fe4000ff1e0ff */
[----:B------:R-:W-:Y:S02]  /*1c80*/  IADD3.X R21, PT, PT, RZ, R17, RZ, P1, !PT ;  /* 0x00000011ff157210 */ /* 0x000fe40000ffe4ff */
[----:B---3--:R-:W-:Y:S01]  /*1c90*/  IADD3 R14, P1, PT, R20, UR5, RZ ;  /* 0x00000005140e7c10 */ /* 0x008fe2000ff3e0ff */
[----:B------:R-:W-:Y:S01]  /*1ca0*/  IMAD.X R13, RZ, RZ, R15, P0 ;  /* 0x000000ffff0d7224 */ /* 0x000fe200000e060f */
[----:B-1----:R-:W-:-:S03]  /*1cb0*/  IADD3 R16, P0, PT, R12, UR5, RZ ;  /* 0x000000050c107c10 */ /* 0x002fc6000ff1e0ff */
[----:B------:R-:W-:Y:S01]  /*1cc0*/  IMAD.X R15, RZ, RZ, R21, P1 ;  /* 0x000000ffff0f7224 */ /* 0x000fe200008e0615 */
[----:B------:R1:W-:Y:S01]  /*1cd0*/  STG.E desc[UR8][R12.64], R22 ;  /* 0x000000160c007986 */ /* 0x0003e2000c101908 */
[----:B------:R-:W-:-:S03]  /*1ce0*/  IMAD.X R17, RZ, RZ, R13, P0 ;  /* 0x000000ffff117224 */ /* 0x000fc600000e060d */
[----:B------:R1:W-:Y:S01]  /*1cf0*/  STG.E desc[UR8][R20.64], R24 ;  /* 0x0000001814007986 */ /* 0x0003e2000c101908 */
[----:B------:R-:W-:-:S03]  /*1d00*/  ISETP.GE.U32.AND P0, PT, R19, 0x3e8, PT ;  /* 0x000003e81300780c */ /* 0x000fc60003f06070 */
[----:B0-----:R1:W-:Y:S04]  /*1d10*/  STG.E desc[UR8][R16.64], R28 ;  /* 0x0000001c10007986 */ /* 0x0013e8000c101908 */
[----:B-----5:R1:W-:Y:S06]  /*1d20*/  STG.E desc[UR8][R14.64], R26 ;  /* 0x0000001a0e007986 */ /* 0x0203ec000c101908 */
[----:B------:R-:W-:Y:S05]  /*1d30*/  @!P0 BRA `(.L_x_28) ;  /* 0xfffffffc00548947 */ /* 0x000fea000383ffff */
.L_x_25:
[----:B------:R-:W-:Y:S05]  /*1d40*/  BSYNC.RECONVERGENT B0 ;  /* 0x0000000000007941 */ /* 0x000fea0003800200 */
.L_x_24:
[----:B------:R-:W5:Y:S01]  /*1d50*/  S2UR UR6, SR_CgaCtaId ;  /* 0x00000000000679c3 */ /* 0x000f620000008800 */
[----:B------:R-:W-:Y:S01]  /*1d60*/  ISETP.NE.AND P0, PT, R0, RZ, PT ;  /* 0x000000ff0000720c */ /* 0x000fe20003f05270 */
[----:B------:R-:W-:Y:S01]  /*1d70*/  UMOV UR5, 0x400 ;  /* 0x0000040000057882 */ /* 0x000fe20000000000 */
[----:B-1----:R-:W-:-:S11]  /*1d80*/  IMAD.MOV.U32 R11, RZ, RZ, R7 ;  /* 0x000000ffff0b7224 */ /* 0x002fd600078e0007 */
[----:B0-2-4-:R-:W0:Y:S01]  /*1d90*/  @!P0 LDC.64 R12, c[0x0][0x3c0] ;  /* 0x0000f000ff0c8b82 */ /* 0x015e220000000a00 */
[----:B-----5:R-:W-:-:S09]  /*1da0*/  ULEA UR5, UR6, UR5, 0x18 ;  /* 0x0000000506057291 */ /* 0x020fd2000f8ec0ff */
[----:B------:R-:W1:Y:S01]  /*1db0*/  @!P0 LDS R10, [UR5+0x40] ;  /* 0x00004005ff0a8984 */ /* 0x000e620008000800 */
[----:B0-----:R-:W-:-:S04]  /*1dc0*/  @!P0 IMAD.WIDE.U32 R12, R9, 0x4, R12 ;  /* 0x00000004090c8825 */ /* 0x001fc800078e000c */
[----:B-1----:R-:W-:-:S05]  /*1dd0*/  @!P0 VIADD R10, R10, 0x1 ;  /* 0x000000010a0a8836 */ /* 0x002fca0000000000 */
[----:B------:R-:W-:Y:S04]  /*1de0*/  @!P0 STS [UR5+0x40], R10 ;  /* 0x0000400aff008988 */ /* 0x000fe80008000805 */
[----:B------:R-:W0:Y:S04]  /*1df0*/  @!P0 LDS R15, [UR5+0x40] ;  /* 0x00004005ff0f8984 */ /* 0x000e280008000800 */
[----:B0-----:R0:W-:Y:S01]  /*1e00*/  @!P0 STG.E desc[UR8][R12.64], R15 ;  /* 0x0000000f0c008986 */ /* 0x0011e2000c101908 */
[----:B------:R-:W-:Y:S06]  /*1e10*/  BAR.SYNC.DEFER_BLOCKING 0x0 ;  /* 0x0000000000007b1d */ /* 0x000fec0000010000 */
[----:B------:R-:W-:Y:S05]  /*1e20*/  @P2 BRA `(.L_x_29) ;  /* 0xffffffe800a42947 */ /* 0x000fea000383ffff */
[----:B------:R-:W-:Y:S05]  /*1e30*/  EXIT ;  /* 0x000000000000794d */ /* 0x000fea0003800000 */
.L_x_30:
[----:B------:R-:W-:-:S00]  /*1e40*/  BRA `(.L_x_30) ;  /* 0xfffffffc00fc7947 */ /* 0x000fc0000383ffff */
[----:B------:R-:W-:-:S00]  /*1e50*/  NOP ;  /* 0x0000000000007918 */ /* 0x000fc00000000000 */
        /* <DEDUP_REMOVED lines=10> */
.L_x_39:


//--------------------- .text._Z13original_testiPiS_S_S_S_ --------------------------
	.section	.text._Z13original_testiPiS_S_S_S_,"ax",@progbits
	.align	128
        .global         _Z13original_testiPiS_S_S_S_
        .type           _Z13original_testiPiS_S_S_S_,@function
        .size           _Z13original_testiPiS_S_S_S_,(.L_x_40 - _Z13original_testiPiS_S_S_S_)
        .other          _Z13original_testiPiS_S_S_S_,@"STO_CUDA_ENTRY STV_DEFAULT"
_Z13original_testiPiS_S_S_S_:
.text._Z13original_testiPiS_S_S_S_:
[----:B------:R-:W-:Y:S08]  /*0000*/  LDC R1, c[0x0][0x37c] ;  /* 0x0000df00ff017b82 */ /* 0x000ff00000000800 */
[----:B------:R-:W0:Y:S02]  /*0010*/  LDC R0, c[0x0][0x380] ;  /* 0x0000e000ff007b82 */ /* 0x000e240000000800 */
[----:B0-----:R-:W-:-:S13]  /*0020*/  ISETP.GE.AND P0, PT, R0, 0x1, PT ;  /* 0x000000010000780c */ /* 0x001fda0003f06270 */
[----:B------:R-:W-:Y:S05]  /*0030*/  @!P0 EXIT ;  /* 0x000000000000894d */ /* 0x000fea0003800000 */
[----:B------:R-:W0:Y:S01]  /*0040*/  S2R R7, SR_CTAID.X ;  /* 0x0000000000077919 */ /* 0x000e220000002500 */
[----:B------:R-:W1:Y:S01]  /*0050*/  LDCU UR6, c[0x0][0x360] ;  /* 0x00006c00ff0677ac */ /* 0x000e620008000800 */
[----:B------:R-:W1:Y:S01]  /*0060*/  LDC R0, c[0x0][0x370] ;  /* 0x0000dc00ff007b82 */ /* 0x000e620000000800 */
[----:B------:R-:W0:Y:S01]  /*0070*/  S2R R4, SR_TID.X ;  /* 0x0000000000047919 */ /* 0x000e220000002100 */
[----:B------:R-:W2:Y:S06]  /*0080*/  LDCU.64 UR4, c[0x0][0x358] ;  /* 0x00006b00ff0477ac */ /* 0x000eac0008000a00 */
[----:B------:R-:W3:Y:S01]  /*0090*/  LDC.64 R2, c[0x0][0x3a8] ;  /* 0x0000ea00ff027b82 */ /* 0x000ee20000000a00 */
[----:B-1----:R-:W-:-:S05]  /*00a0*/  IMAD R0, R0, UR6, RZ ;  /* 0x0000000600007c24 */ /* 0x002fca000f8e02ff */
[----:B------:R-:W-:-:S04]  /*00b0*/  SHF.R.S32.HI R5, RZ, 0x1f, R0 ;  /* 0x0000001fff057819 */ /* 0x000fc80000011400 */
[----:B------:R-:W-:Y:S01]  /*00c0*/  LEA.HI R0, R5, R0, RZ, 0x5 ;  /* 0x0000000005007211 */ /* 0x000fe200078f28ff */
[----:B0-----:R-:W-:Y:S02]  /*00d0*/  IMAD R7, R7, UR6, R4 ;  /* 0x0000000607077c24 */ /* 0x001fe4000f8e0204 */
[----:B------:R-:W-:Y:S02]  /*00e0*/  IMAD.MOV.U32 R4, RZ, RZ, RZ ;  /* 0x000000ffff047224 */ /* 0x000fe400078e00ff */
[----:B---3--:R-:W-:Y:S01]  /*00f0*/  IMAD.WIDE R2, R7, 0x4, R2 ;  /* 0x0000000407027825 */ /* 0x008fe200078e0202 */
[----:B------:R-:W-:-:S04]  /*0100*/  SHF.R.S32.HI R6, RZ, 0x1f, R7 ;  /* 0x0000001fff067819 */ /* 0x000fc80000011407 */
[----:B------:R-:W-:Y:S02]  /*0110*/  LEA.HI R5, R6, R7, RZ, 0x5 ;  /* 0x0000000706057211 */ /* 0x000fe400078f28ff */
[----:B--2---:R-:W-:-:S07]  /*0120*/  LOP3.LUT R6, R7, 0x1f, RZ, 0xc0, !PT ;  /* 0x0000001f07067812 */ /* 0x004fce00078ec0ff */
.L_x_37:
[----:B-1----:R-:W0:Y:S02]  /*0130*/  LDC.64 R8, c[0x0][0x388] ;  /* 0x0000e200ff087b82 */ /* 0x002e240000000a00 */
[----:B0-----:R-:W-:-:S05]  /*0140*/  IMAD.WIDE.U32 R8, R4, 0x4, R8 ;  /* 0x0000000404087825 */ /* 0x001fca00078e0008 */
[----:B------:R-:W2:Y:S04]  /*0150*/  LDG.E R10, desc[UR4][R8.64] ;  /* 0x00000004080a7981 */ /* 0x000ea8000c1e1900 */
[----:B------:R-:W3:Y:S01]  /*0160*/  LDG.E R12, desc[UR4][R8.64+0x4] ;  /* 0x00000404080c7981 */ /* 0x000ee2000c1e1900 */
[----:B------:R-:W-:Y:S01]  /*0170*/  BSSY.RECONVERGENT B0, `(.L_x_31) ;  /* 0x000001c000007945 */ /* 0x000fe20003800200 */
[----:B------:R-:W-:Y:S01]  /*0180*/  VIADD R4, R4, 0x1 ;  /* 0x0000000104047836 */ /* 0x000fe20000000000 */
[----:B--2---:R-:W-:-:S04]  /*0190*/  LEA.HI.SX32 R10, R5, R10, 0x1b ;  /* 0x0000000a050a7211 */ /* 0x004fc800078fdaff */
[----:B---3--:R-:W-:-:S13]  /*01a0*/  ISETP.GE.AND P0, PT, R10, R12, PT ;  /* 0x0000000c0a00720c */ /* 0x008fda0003f06270 */
[----:B------:R-:W-:Y:S05]  /*01b0*/  @P0 BRA `(.L_x_32) ;  /* 0x00000000005c0947 */ /* 0x000fea0003800000 */
[----:B------:R-:W-:-:S07]  /*01c0*/  IMAD.MOV.U32 R7, RZ, RZ, R10 ;  /* 0x000000ffff077224 */ /* 0x000fce00078e000a */
.L_x_36:
[----:B-1----:R-:W0:Y:S08]  /*01d0*/  LDC.64 R8, c[0x0][0x398] ;  /* 0x0000e600ff087b82 */ /* 0x002e300000000a00 */
[----:B------:R-:W1:Y:S01]  /*01e0*/  LDC.64 R10, c[0x0][0x390] ;  /* 0x0000e400ff0a7b82 */ /* 0x000e620000000a00 */
[----:B0-----:R-:W-:-:S06]  /*01f0*/  IMAD.WIDE R8, R7, 0x4, R8 ;  /* 0x0000000407087825 */ /* 0x001fcc00078e0208 */
[----:B------:R-:W1:Y:S02]  /*0200*/  LDG.E R9, desc[UR4][R8.64] ;  /* 0x0000000408097981 */ /* 0x000e64000c1e1900 */
[----:B-1----:R-:W-:-:S05]  /*0210*/  IMAD.WIDE R10, R9, 0x4, R10 ;  /* 0x00000004090a7825 */ /* 0x002fca00078e020a */
[----:B------:R-:W2:Y:S04]  /*0220*/  LDG.E R13, desc[UR4][R10.64] ;  /* 0x000000040a0d7981 */ /* 0x000ea8000c1e1900 */
[----:B------:R-:W3:Y:S01]  /*0230*/  LDG.E R14, desc[UR4][R10.64+0x4] ;  /* 0x000004040a0e7981 */ /* 0x000ee2000c1e1900 */
[----:B------:R-:W-:Y:S01]  /*0240*/  LEA.HI.SX32 R7, R0, R7, 0x1b ;  /* 0x0000000700077211 */ /* 0x000fe200078fdaff */
[----:B------:R-:W-:Y:S03]  /*0250*/  BSSY.RECONVERGENT B1, `(.L_x_33) ;  /* 0x000000c000017945 */ /* 0x000fe60003800200 */
[----:B------:R-:W-:Y:S01]  /*0260*/  ISETP.GE.AND P0, PT, R7, R12, PT ;  /* 0x0000000c0700720c */ /* 0x000fe20003f06270 */
[----:B--2---:R-:W-:-:S05]  /*0270*/  IMAD.IADD R13, R6, 0x1, R13 ;  /* 0x00000001060d7824 */ /* 0x004fca00078e020d */
[----:B---3--:R-:W-:-:S13]  /*0280*/  ISETP.GE.AND P1, PT, R13, R14, PT ;  /* 0x0000000e0d00720c */ /* 0x008fda0003f26270 */
[----:B------:R-:W-:Y:S05]  /*0290*/  @P1 BRA `(.L_x_34) ;  /* 0x00000000001c1947 */ /* 0x000fea0003800000 */
[----:B------:R-:W0:Y:S02]  /*02a0*/  LDC.64 R10, c[0x0][0x3a0] ;  /* 0x0000e800ff0a7b82 */ /* 0x000e240000000a00 */
.L_x_35:
[----:B01----:R-:W-:-:S06]  /*02b0*/  IMAD.WIDE R8, R13, 0x4, R10 ;  /* 0x000000040d087825 */ /* 0x003fcc00078e020a */
[----:B------:R-:W2:Y:S01]  /*02c0*/  LDG.E R9, desc[UR4][R8.64] ;  /* 0x0000000408097981 */ /* 0x000ea2000c1e1900 */
[----:B------:R-:W-:-:S05]  /*02d0*/  VIADD R13, R13, 0x20 ;  /* 0x000000200d0d7836 */ /* 0x000fca0000000000 */
[----:B------:R-:W-:Y:S01]  /*02e0*/  ISETP.GE.AND P1, PT, R13, R14, PT ;  /* 0x0000000e0d00720c */ /* 0x000fe20003f26270 */
[----:B--2---:R1:W-:-:S12]  /*02f0*/  STG.E desc[UR4][R2.64], R9 ;  /* 0x0000000902007986 */ /* 0x0043d8000c101904 */
[----:B------:R-:W-:Y:S05]  /*0300*/  @!P1 BRA `(.L_x_35) ;  /* 0xfffffffc00e89947 */ /* 0x000fea000383ffff */
.L_x_34:
[----:B------:R-:W-:Y:S05]  /*0310*/  BSYNC.RECONVERGENT B1 ;  /* 0x0000000000017941 */ /* 0x000fea0003800200 */
.L_x_33:
[----:B------:R-:W-:Y:S05]  /*0320*/  @!P0 BRA `(.L_x_36) ;  /* 0xfffffffc00a88947 */ /* 0x000fea000383ffff */
.L_x_32:
[----:B------:R-:W-:Y:S05]  /*0330*/  BSYNC.RECONVERGENT B0 ;  /* 0x0000000000007941 */ /* 0x000fea0003800200 */
.L_x_31:
[----:B------:R-:W0:Y:S02]  /*0340*/  LDCU UR6, c[0x0][0x380] ;  /* 0x00007000ff0677ac */ /* 0x000e240008000800 */
[----:B0-----:R-:W-:-:S13]  /*0350*/  ISETP.NE.AND P0, PT, R4, UR6, PT ;  /* 0x0000000604007c0c */ /* 0x001fda000bf05270 */
[----:B------:R-:W-:Y:S05]  /*0360*/  @!P0 EXIT ;  /* 0x000000000000894d */ /* 0x000fea0003800000 */
[----:B------:R-:W-:Y:S05]  /*0370*/  BRA `(.L_x_37) ;  /* 0xfffffffc006c7947 */ /* 0x000fea000383ffff */
.L_x_38:
        /* <DEDUP_REMOVED lines=16> */
.L_x_40:


//--------------------- .nv.shared._Z20test_build_hashtableiPiS_S_S_S_S_S_S_S_ --------------------------
	.section	.nv.shared._Z20test_build_hashtableiPiS_S_S_S_S_S_S_S_,"aw",@nobits
	.sectionflags	@""
	.align	4
.nv.shared._Z20test_build_hashtableiPiS_S_S_S_S_S_S_S_:
	.zero		9096


//--------------------- .nv.shared.reserved.0     --------------------------
	.section	.nv.shared.reserved.0,"aw",@nobits
	.weak		__nv_reservedSMEM_offset_0_alias
	.size		__nv_reservedSMEM_offset_0_alias, 0, 64
	.other		__nv_reservedSMEM_offset_0_alias,@"STO_CUDA_RESERVED_SHARED STV_DEFAULT"
__nv_reservedSMEM_offset_0_alias:
	.zero		0
	.zero		64


//--------------------- .nv.constant0._Z20test_build_hashtableiPiS_S_S_S_S_S_S_S_ --------------------------
	.section	.nv.constant0._Z20test_build_hashtableiPiS_S_S_S_S_S_S_S_,"a",@progbits
	.sectionflags	@""
	.align	4
.nv.constant0._Z20test_build_hashtableiPiS_S_S_S_S_S_S_S_:
	.zero		976


//--------------------- .nv.constant0._Z13original_testiPiS_S_S_S_ --------------------------
	.section	.nv.constant0._Z13original_testiPiS_S_S_S_,"a",@progbits
	.sectionflags	@""
	.align	4
.nv.constant0._Z13original_testiPiS_S_S_S_:
	.zero		944


//--------------------- SYMBOLS --------------------------

	.type		.nv.reservedSmem.offset0,@object
	.size		.nv.reservedSmem.offset0,0x4
	.type		.nv.reservedSmem.cap,@object
	.size		.nv.reservedSmem.cap,0x4
